//
// Generated by NVIDIA NVVM Compiler
//
// Compiler Build ID: CL-36424714
// Cuda compilation tools, release 13.0, V13.0.88
// Based on NVVM 20.0.0
//

.version 9.0
.target sm_100
.address_size 64

.extern .shared .align 16 .b8 duration[];

.entry _Z12load_latencyPjmjj(
	.param .u64 .ptr .align 1 _Z12load_latencyPjmjj_param_0,
	.param .u64 _Z12load_latencyPjmjj_param_1,
	.param .u32 _Z12load_latencyPjmjj_param_2,
	.param .u32 _Z12load_latencyPjmjj_param_3
)
{
	.reg .pred 	%p<27>;
	.reg .b32 	%r<256>;
	.reg .b64 	%rd<231>;

	ld.param.u64 	%rd7, [_Z12load_latencyPjmjj_param_0];
	ld.param.u64 	%rd6, [_Z12load_latencyPjmjj_param_1];
	ld.param.u32 	%r85, [_Z12load_latencyPjmjj_param_2];
	ld.param.u32 	%r86, [_Z12load_latencyPjmjj_param_3];
	cvta.to.global.u64 	%rd1, %rd7;
	mov.u32 	%r87, %ctaid.x;
	mov.u32 	%r88, %ntid.x;
	mov.u32 	%r89, %tid.x;
	mad.lo.s32 	%r1, %r87, %r88, %r89;
	setp.eq.s32 	%p1, %r85, 0;
	mov.u32 	%r225, %r1;
	@%p1 bra 	$L__BB0_13;
	and.b32  	%r2, %r85, 15;
	setp.lt.u32 	%p2, %r85, 16;
	mov.u32 	%r225, %r1;
	@%p2 bra 	$L__BB0_4;
	and.b32  	%r91, %r85, -16;
	neg.s32 	%r215, %r91;
	mov.u32 	%r225, %r1;
$L__BB0_3:
	.pragma "nounroll";
	mul.wide.u32 	%rd8, %r225, 4;
	add.s64 	%rd9, %rd1, %rd8;
	ld.global.u32 	%r92, [%rd9];
	mul.wide.u32 	%rd10, %r92, 4;
	add.s64 	%rd11, %rd1, %rd10;
	ld.global.u32 	%r93, [%rd11];
	mul.wide.u32 	%rd12, %r93, 4;
	add.s64 	%rd13, %rd1, %rd12;
	ld.global.u32 	%r94, [%rd13];
	mul.wide.u32 	%rd14, %r94, 4;
	add.s64 	%rd15, %rd1, %rd14;
	ld.global.u32 	%r95, [%rd15];
	mul.wide.u32 	%rd16, %r95, 4;
	add.s64 	%rd17, %rd1, %rd16;
	ld.global.u32 	%r96, [%rd17];
	mul.wide.u32 	%rd18, %r96, 4;
	add.s64 	%rd19, %rd1, %rd18;
	ld.global.u32 	%r97, [%rd19];
	mul.wide.u32 	%rd20, %r97, 4;
	add.s64 	%rd21, %rd1, %rd20;
	ld.global.u32 	%r98, [%rd21];
	mul.wide.u32 	%rd22, %r98, 4;
	add.s64 	%rd23, %rd1, %rd22;
	ld.global.u32 	%r99, [%rd23];
	mul.wide.u32 	%rd24, %r99, 4;
	add.s64 	%rd25, %rd1, %rd24;
	ld.global.u32 	%r100, [%rd25];
	mul.wide.u32 	%rd26, %r100, 4;
	add.s64 	%rd27, %rd1, %rd26;
	ld.global.u32 	%r101, [%rd27];
	mul.wide.u32 	%rd28, %r101, 4;
	add.s64 	%rd29, %rd1, %rd28;
	ld.global.u32 	%r102, [%rd29];
	mul.wide.u32 	%rd30, %r102, 4;
	add.s64 	%rd31, %rd1, %rd30;
	ld.global.u32 	%r103, [%rd31];
	mul.wide.u32 	%rd32, %r103, 4;
	add.s64 	%rd33, %rd1, %rd32;
	ld.global.u32 	%r104, [%rd33];
	mul.wide.u32 	%rd34, %r104, 4;
	add.s64 	%rd35, %rd1, %rd34;
	ld.global.u32 	%r105, [%rd35];
	mul.wide.u32 	%rd36, %r105, 4;
	add.s64 	%rd37, %rd1, %rd36;
	ld.global.u32 	%r106, [%rd37];
	mul.wide.u32 	%rd38, %r106, 4;
	add.s64 	%rd39, %rd1, %rd38;
	ld.global.u32 	%r225, [%rd39];
	add.s32 	%r215, %r215, 16;
	setp.ne.s32 	%p3, %r215, 0;
	@%p3 bra 	$L__BB0_3;
$L__BB0_4:
	setp.eq.s32 	%p4, %r2, 0;
	@%p4 bra 	$L__BB0_13;
	and.b32  	%r10, %r85, 7;
	setp.lt.u32 	%p5, %r2, 8;
	@%p5 bra 	$L__BB0_7;
	mul.wide.u32 	%rd40, %r225, 4;
	add.s64 	%rd41, %rd1, %rd40;
	ld.global.u32 	%r108, [%rd41];
	mul.wide.u32 	%rd42, %r108, 4;
	add.s64 	%rd43, %rd1, %rd42;
	ld.global.u32 	%r109, [%rd43];
	mul.wide.u32 	%rd44, %r109, 4;
	add.s64 	%rd45, %rd1, %rd44;
	ld.global.u32 	%r110, [%rd45];
	mul.wide.u32 	%rd46, %r110, 4;
	add.s64 	%rd47, %rd1, %rd46;
	ld.global.u32 	%r111, [%rd47];
	mul.wide.u32 	%rd48, %r111, 4;
	add.s64 	%rd49, %rd1, %rd48;
	ld.global.u32 	%r112, [%rd49];
	mul.wide.u32 	%rd50, %r112, 4;
	add.s64 	%rd51, %rd1, %rd50;
	ld.global.u32 	%r113, [%rd51];
	mul.wide.u32 	%rd52, %r113, 4;
	add.s64 	%rd53, %rd1, %rd52;
	ld.global.u32 	%r114, [%rd53];
	mul.wide.u32 	%rd54, %r114, 4;
	add.s64 	%rd55, %rd1, %rd54;
	ld.global.u32 	%r225, [%rd55];
$L__BB0_7:
	setp.eq.s32 	%p6, %r10, 0;
	@%p6 bra 	$L__BB0_13;
	and.b32  	%r14, %r85, 3;
	setp.lt.u32 	%p7, %r10, 4;
	@%p7 bra 	$L__BB0_10;
	mul.wide.u32 	%rd56, %r225, 4;
	add.s64 	%rd57, %rd1, %rd56;
	ld.global.u32 	%r116, [%rd57];
	mul.wide.u32 	%rd58, %r116, 4;
	add.s64 	%rd59, %rd1, %rd58;
	ld.global.u32 	%r117, [%rd59];
	mul.wide.u32 	%rd60, %r117, 4;
	add.s64 	%rd61, %rd1, %rd60;
	ld.global.u32 	%r118, [%rd61];
	mul.wide.u32 	%rd62, %r118, 4;
	add.s64 	%rd63, %rd1, %rd62;
	ld.global.u32 	%r225, [%rd63];
$L__BB0_10:
	setp.eq.s32 	%p8, %r14, 0;
	@%p8 bra 	$L__BB0_13;
	neg.s32 	%r223, %r14;
$L__BB0_12:
	.pragma "nounroll";
	mul.wide.u32 	%rd64, %r225, 4;
	add.s64 	%rd65, %rd1, %rd64;
	ld.global.u32 	%r225, [%rd65];
	add.s32 	%r223, %r223, 1;
	setp.ne.s32 	%p9, %r223, 0;
	@%p9 bra 	$L__BB0_12;
$L__BB0_13:
	add.s32 	%r249, %r1, 32;
	add.s32 	%r250, %r225, %r249;
	setp.eq.s32 	%p10, %r86, 0;
	@%p10 bra 	$L__BB0_37;
	and.b32  	%r26, %r86, 15;
	setp.lt.u32 	%p11, %r86, 16;
	mov.b32 	%r237, 0;
	@%p11 bra 	$L__BB0_17;
	and.b32  	%r237, %r86, -16;
	mov.u32 	%r122, duration;
	add.s32 	%r226, %r122, 32;
	neg.s32 	%r227, %r237;
$L__BB0_16:
	.pragma "nounroll";
	// begin inline asm
	mov.u64 	%rd66, %clock64;
	// end inline asm
	mul.wide.u32 	%rd98, %r249, 4;
	add.s64 	%rd99, %rd1, %rd98;
	ld.global.u32 	%r123, [%rd99];
	add.s32 	%r124, %r123, %r250;
	// begin inline asm
	mov.u64 	%rd67, %clock64;
	// end inline asm
	sub.s64 	%rd100, %rd67, %rd66;
	st.shared.u32 	[%r226+-32], %rd100;
	// begin inline asm
	mov.u64 	%rd68, %clock64;
	// end inline asm
	mul.wide.u32 	%rd101, %r123, 4;
	add.s64 	%rd102, %rd1, %rd101;
	ld.global.u32 	%r125, [%rd102];
	add.s32 	%r126, %r125, %r124;
	// begin inline asm
	mov.u64 	%rd69, %clock64;
	// end inline asm
	sub.s64 	%rd103, %rd69, %rd68;
	st.shared.u32 	[%r226+-28], %rd103;
	// begin inline asm
	mov.u64 	%rd70, %clock64;
	// end inline asm
	mul.wide.u32 	%rd104, %r125, 4;
	add.s64 	%rd105, %rd1, %rd104;
	ld.global.u32 	%r127, [%rd105];
	add.s32 	%r128, %r127, %r126;
	// begin inline asm
	mov.u64 	%rd71, %clock64;
	// end inline asm
	sub.s64 	%rd106, %rd71, %rd70;
	st.shared.u32 	[%r226+-24], %rd106;
	// begin inline asm
	mov.u64 	%rd72, %clock64;
	// end inline asm
	mul.wide.u32 	%rd107, %r127, 4;
	add.s64 	%rd108, %rd1, %rd107;
	ld.global.u32 	%r129, [%rd108];
	add.s32 	%r130, %r129, %r128;
	// begin inline asm
	mov.u64 	%rd73, %clock64;
	// end inline asm
	sub.s64 	%rd109, %rd73, %rd72;
	st.shared.u32 	[%r226+-20], %rd109;
	// begin inline asm
	mov.u64 	%rd74, %clock64;
	// end inline asm
	mul.wide.u32 	%rd110, %r129, 4;
	add.s64 	%rd111, %rd1, %rd110;
	ld.global.u32 	%r131, [%rd111];
	add.s32 	%r132, %r131, %r130;
	// begin inline asm
	mov.u64 	%rd75, %clock64;
	// end inline asm
	sub.s64 	%rd112, %rd75, %rd74;
	st.shared.u32 	[%r226+-16], %rd112;
	// begin inline asm
	mov.u64 	%rd76, %clock64;
	// end inline asm
	mul.wide.u32 	%rd113, %r131, 4;
	add.s64 	%rd114, %rd1, %rd113;
	ld.global.u32 	%r133, [%rd114];
	add.s32 	%r134, %r133, %r132;
	// begin inline asm
	mov.u64 	%rd77, %clock64;
	// end inline asm
	sub.s64 	%rd115, %rd77, %rd76;
	st.shared.u32 	[%r226+-12], %rd115;
	// begin inline asm
	mov.u64 	%rd78, %clock64;
	// end inline asm
	mul.wide.u32 	%rd116, %r133, 4;
	add.s64 	%rd117, %rd1, %rd116;
	ld.global.u32 	%r135, [%rd117];
	add.s32 	%r136, %r135, %r134;
	// begin inline asm
	mov.u64 	%rd79, %clock64;
	// end inline asm
	sub.s64 	%rd118, %rd79, %rd78;
	st.shared.u32 	[%r226+-8], %rd118;
	// begin inline asm
	mov.u64 	%rd80, %clock64;
	// end inline asm
	mul.wide.u32 	%rd119, %r135, 4;
	add.s64 	%rd120, %rd1, %rd119;
	ld.global.u32 	%r137, [%rd120];
	add.s32 	%r138, %r137, %r136;
	// begin inline asm
	mov.u64 	%rd81, %clock64;
	// end inline asm
	sub.s64 	%rd121, %rd81, %rd80;
	st.shared.u32 	[%r226+-4], %rd121;
	// begin inline asm
	mov.u64 	%rd82, %clock64;
	// end inline asm
	mul.wide.u32 	%rd122, %r137, 4;
	add.s64 	%rd123, %rd1, %rd122;
	ld.global.u32 	%r139, [%rd123];
	add.s32 	%r140, %r139, %r138;
	// begin inline asm
	mov.u64 	%rd83, %clock64;
	// end inline asm
	sub.s64 	%rd124, %rd83, %rd82;
	st.shared.u32 	[%r226], %rd124;
	// begin inline asm
	mov.u64 	%rd84, %clock64;
	// end inline asm
	mul.wide.u32 	%rd125, %r139, 4;
	add.s64 	%rd126, %rd1, %rd125;
	ld.global.u32 	%r141, [%rd126];
	add.s32 	%r142, %r141, %r140;
	// begin inline asm
	mov.u64 	%rd85, %clock64;
	// end inline asm
	sub.s64 	%rd127, %rd85, %rd84;
	st.shared.u32 	[%r226+4], %rd127;
	// begin inline asm
	mov.u64 	%rd86, %clock64;
	// end inline asm
	mul.wide.u32 	%rd128, %r141, 4;
	add.s64 	%rd129, %rd1, %rd128;
	ld.global.u32 	%r143, [%rd129];
	add.s32 	%r144, %r143, %r142;
	// begin inline asm
	mov.u64 	%rd87, %clock64;
	// end inline asm
	sub.s64 	%rd130, %rd87, %rd86;
	st.shared.u32 	[%r226+8], %rd130;
	// begin inline asm
	mov.u64 	%rd88, %clock64;
	// end inline asm
	mul.wide.u32 	%rd131, %r143, 4;
	add.s64 	%rd132, %rd1, %rd131;
	ld.global.u32 	%r145, [%rd132];
	add.s32 	%r146, %r145, %r144;
	// begin inline asm
	mov.u64 	%rd89, %clock64;
	// end inline asm
	sub.s64 	%rd133, %rd89, %rd88;
	st.shared.u32 	[%r226+12], %rd133;
	// begin inline asm
	mov.u64 	%rd90, %clock64;
	// end inline asm
	mul.wide.u32 	%rd134, %r145, 4;
	add.s64 	%rd135, %rd1, %rd134;
	ld.global.u32 	%r147, [%rd135];
	add.s32 	%r148, %r147, %r146;
	// begin inline asm
	mov.u64 	%rd91, %clock64;
	// end inline asm
	sub.s64 	%rd136, %rd91, %rd90;
	st.shared.u32 	[%r226+16], %rd136;
	// begin inline asm
	mov.u64 	%rd92, %clock64;
	// end inline asm
	mul.wide.u32 	%rd137, %r147, 4;
	add.s64 	%rd138, %rd1, %rd137;
	ld.global.u32 	%r149, [%rd138];
	add.s32 	%r150, %r149, %r148;
	// begin inline asm
	mov.u64 	%rd93, %clock64;
	// end inline asm
	sub.s64 	%rd139, %rd93, %rd92;
	st.shared.u32 	[%r226+20], %rd139;
	// begin inline asm
	mov.u64 	%rd94, %clock64;
	// end inline asm
	mul.wide.u32 	%rd140, %r149, 4;
	add.s64 	%rd141, %rd1, %rd140;
	ld.global.u32 	%r151, [%rd141];
	add.s32 	%r152, %r151, %r150;
	// begin inline asm
	mov.u64 	%rd95, %clock64;
	// end inline asm
	sub.s64 	%rd142, %rd95, %rd94;
	st.shared.u32 	[%r226+24], %rd142;
	// begin inline asm
	mov.u64 	%rd96, %clock64;
	// end inline asm
	mul.wide.u32 	%rd143, %r151, 4;
	add.s64 	%rd144, %rd1, %rd143;
	ld.global.u32 	%r249, [%rd144];
	add.s32 	%r250, %r249, %r152;
	// begin inline asm
	mov.u64 	%rd97, %clock64;
	// end inline asm
	sub.s64 	%rd145, %rd97, %rd96;
	st.shared.u32 	[%r226+28], %rd145;
	add.s32 	%r227, %r227, 16;
	add.s32 	%r226, %r226, 64;
	setp.ne.s32 	%p12, %r227, 0;
	@%p12 bra 	$L__BB0_16;
$L__BB0_17:
	setp.eq.s32 	%p13, %r26, 0;
	@%p13 bra 	$L__BB0_26;
	and.b32  	%r42, %r86, 7;
	setp.lt.u32 	%p14, %r26, 8;
	@%p14 bra 	$L__BB0_20;
	// begin inline asm
	mov.u64 	%rd146, %clock64;
	// end inline asm
	mul.wide.u32 	%rd162, %r249, 4;
	add.s64 	%rd163, %rd1, %rd162;
	ld.global.u32 	%r154, [%rd163];
	add.s32 	%r155, %r154, %r250;
	// begin inline asm
	mov.u64 	%rd147, %clock64;
	// end inline asm
	sub.s64 	%rd164, %rd147, %rd146;
	shl.b32 	%r156, %r237, 2;
	mov.u32 	%r157, duration;
	add.s32 	%r158, %r157, %r156;
	st.shared.u32 	[%r158], %rd164;
	// begin inline asm
	mov.u64 	%rd148, %clock64;
	// end inline asm
	mul.wide.u32 	%rd165, %r154, 4;
	add.s64 	%rd166, %rd1, %rd165;
	ld.global.u32 	%r159, [%rd166];
	add.s32 	%r160, %r159, %r155;
	// begin inline asm
	mov.u64 	%rd149, %clock64;
	// end inline asm
	sub.s64 	%rd167, %rd149, %rd148;
	st.shared.u32 	[%r158+4], %rd167;
	// begin inline asm
	mov.u64 	%rd150, %clock64;
	// end inline asm
	mul.wide.u32 	%rd168, %r159, 4;
	add.s64 	%rd169, %rd1, %rd168;
	ld.global.u32 	%r161, [%rd169];
	add.s32 	%r162, %r161, %r160;
	// begin inline asm
	mov.u64 	%rd151, %clock64;
	// end inline asm
	sub.s64 	%rd170, %rd151, %rd150;
	st.shared.u32 	[%r158+8], %rd170;
	// begin inline asm
	mov.u64 	%rd152, %clock64;
	// end inline asm
	mul.wide.u32 	%rd171, %r161, 4;
	add.s64 	%rd172, %rd1, %rd171;
	ld.global.u32 	%r163, [%rd172];
	add.s32 	%r164, %r163, %r162;
	// begin inline asm
	mov.u64 	%rd153, %clock64;
	// end inline asm
	sub.s64 	%rd173, %rd153, %rd152;
	st.shared.u32 	[%r158+12], %rd173;
	// begin inline asm
	mov.u64 	%rd154, %clock64;
	// end inline asm
	mul.wide.u32 	%rd174, %r163, 4;
	add.s64 	%rd175, %rd1, %rd174;
	ld.global.u32 	%r165, [%rd175];
	add.s32 	%r166, %r165, %r164;
	// begin inline asm
	mov.u64 	%rd155, %clock64;
	// end inline asm
	sub.s64 	%rd176, %rd155, %rd154;
	st.shared.u32 	[%r158+16], %rd176;
	// begin inline asm
	mov.u64 	%rd156, %clock64;
	// end inline asm
	mul.wide.u32 	%rd177, %r165, 4;
	add.s64 	%rd178, %rd1, %rd177;
	ld.global.u32 	%r167, [%rd178];
	add.s32 	%r168, %r167, %r166;
	// begin inline asm
	mov.u64 	%rd157, %clock64;
	// end inline asm
	sub.s64 	%rd179, %rd157, %rd156;
	st.shared.u32 	[%r158+20], %rd179;
	// begin inline asm
	mov.u64 	%rd158, %clock64;
	// end inline asm
	mul.wide.u32 	%rd180, %r167, 4;
	add.s64 	%rd181, %rd1, %rd180;
	ld.global.u32 	%r169, [%rd181];
	add.s32 	%r170, %r169, %r168;
	// begin inline asm
	mov.u64 	%rd159, %clock64;
	// end inline asm
	sub.s64 	%rd182, %rd159, %rd158;
	st.shared.u32 	[%r158+24], %rd182;
	// begin inline asm
	mov.u64 	%rd160, %clock64;
	// end inline asm
	mul.wide.u32 	%rd183, %r169, 4;
	add.s64 	%rd184, %rd1, %rd183;
	ld.global.u32 	%r249, [%rd184];
	add.s32 	%r250, %r249, %r170;
	// begin inline asm
	mov.u64 	%rd161, %clock64;
	// end inline asm
	sub.s64 	%rd185, %rd161, %rd160;
	st.shared.u32 	[%r158+28], %rd185;
	add.s32 	%r237, %r237, 8;
$L__BB0_20:
	setp.eq.s32 	%p15, %r42, 0;
	@%p15 bra 	$L__BB0_26;
	and.b32  	%r51, %r86, 3;
	setp.lt.u32 	%p16, %r42, 4;
	@%p16 bra 	$L__BB0_23;
	// begin inline asm
	mov.u64 	%rd186, %clock64;
	// end inline asm
	mul.wide.u32 	%rd194, %r249, 4;
	add.s64 	%rd195, %rd1, %rd194;
	ld.global.u32 	%r172, [%rd195];
	add.s32 	%r173, %r172, %r250;
	// begin inline asm
	mov.u64 	%rd187, %clock64;
	// end inline asm
	sub.s64 	%rd196, %rd187, %rd186;
	shl.b32 	%r174, %r237, 2;
	mov.u32 	%r175, duration;
	add.s32 	%r176, %r175, %r174;
	st.shared.u32 	[%r176], %rd196;
	// begin inline asm
	mov.u64 	%rd188, %clock64;
	// end inline asm
	mul.wide.u32 	%rd197, %r172, 4;
	add.s64 	%rd198, %rd1, %rd197;
	ld.global.u32 	%r177, [%rd198];
	add.s32 	%r178, %r177, %r173;
	// begin inline asm
	mov.u64 	%rd189, %clock64;
	// end inline asm
	sub.s64 	%rd199, %rd189, %rd188;
	st.shared.u32 	[%r176+4], %rd199;
	// begin inline asm
	mov.u64 	%rd190, %clock64;
	// end inline asm
	mul.wide.u32 	%rd200, %r177, 4;
	add.s64 	%rd201, %rd1, %rd200;
	ld.global.u32 	%r179, [%rd201];
	add.s32 	%r180, %r179, %r178;
	// begin inline asm
	mov.u64 	%rd191, %clock64;
	// end inline asm
	sub.s64 	%rd202, %rd191, %rd190;
	st.shared.u32 	[%r176+8], %rd202;
	// begin inline asm
	mov.u64 	%rd192, %clock64;
	// end inline asm
	mul.wide.u32 	%rd203, %r179, 4;
	add.s64 	%rd204, %rd1, %rd203;
	ld.global.u32 	%r249, [%rd204];
	add.s32 	%r250, %r249, %r180;
	// begin inline asm
	mov.u64 	%rd193, %clock64;
	// end inline asm
	sub.s64 	%rd205, %rd193, %rd192;
	st.shared.u32 	[%r176+12], %rd205;
	add.s32 	%r237, %r237, 4;
$L__BB0_23:
	setp.eq.s32 	%p17, %r51, 0;
	@%p17 bra 	$L__BB0_26;
	shl.b32 	%r181, %r237, 2;
	mov.u32 	%r182, duration;
	add.s32 	%r246, %r182, %r181;
	neg.s32 	%r245, %r51;
$L__BB0_25:
	.pragma "nounroll";
	// begin inline asm
	mov.u64 	%rd206, %clock64;
	// end inline asm
	mul.wide.u32 	%rd208, %r249, 4;
	add.s64 	%rd209, %rd1, %rd208;
	ld.global.u32 	%r249, [%rd209];
	add.s32 	%r250, %r249, %r250;
	// begin inline asm
	mov.u64 	%rd207, %clock64;
	// end inline asm
	sub.s64 	%rd210, %rd207, %rd206;
	st.shared.u32 	[%r246], %rd210;
	add.s32 	%r246, %r246, 4;
	add.s32 	%r245, %r245, 1;
	setp.ne.s32 	%p18, %r245, 0;
	@%p18 bra 	$L__BB0_25;
$L__BB0_26:
	shl.b64 	%rd211, %rd6, 2;
	add.s64 	%rd2, %rd1, %rd211;
	st.global.u32 	[%rd2], %r249;
	st.global.u32 	[%rd2+4], %r250;
	and.b32  	%r72, %r86, 7;
	setp.lt.u32 	%p19, %r86, 8;
	mov.b32 	%r254, 0;
	@%p19 bra 	$L__BB0_29;
	and.b32  	%r254, %r86, -8;
	neg.s32 	%r252, %r254;
	add.s64 	%rd213, %rd211, %rd1;
	add.s64 	%rd230, %rd213, 20;
	mov.u32 	%r185, duration;
	add.s32 	%r251, %r185, 16;
$L__BB0_28:
	.pragma "nounroll";
	ld.shared.v4.u32 	{%r186, %r187, %r188, %r189}, [%r251+-16];
	st.global.u32 	[%rd230+-12], %r186;
	st.global.u32 	[%rd230+-8], %r187;
	st.global.u32 	[%rd230+-4], %r188;
	st.global.u32 	[%rd230], %r189;
	ld.shared.v4.u32 	{%r190, %r191, %r192, %r193}, [%r251];
	st.global.u32 	[%rd230+4], %r190;
	st.global.u32 	[%rd230+8], %r191;
	st.global.u32 	[%rd230+12], %r192;
	st.global.u32 	[%rd230+16], %r193;
	add.s32 	%r252, %r252, 8;
	add.s32 	%r251, %r251, 32;
	add.s64 	%rd230, %rd230, 32;
	setp.ne.s32 	%p20, %r252, 0;
	@%p20 bra 	$L__BB0_28;
$L__BB0_29:
	setp.eq.s32 	%p21, %r72, 0;
	@%p21 bra 	$L__BB0_38;
	and.b32  	%r80, %r86, 3;
	setp.lt.u32 	%p22, %r72, 4;
	@%p22 bra 	$L__BB0_32;
	shl.b32 	%r194, %r254, 2;
	mov.u32 	%r195, duration;
	add.s32 	%r196, %r195, %r194;
	ld.shared.u32 	%r197, [%r196];
	mul.wide.u32 	%rd214, %r254, 4;
	add.s64 	%rd215, %rd2, %rd214;
	st.global.u32 	[%rd215+8], %r197;
	add.s32 	%r198, %r254, 1;
	ld.shared.u32 	%r199, [%r196+4];
	mul.wide.u32 	%rd216, %r198, 4;
	add.s64 	%rd217, %rd2, %rd216;
	st.global.u32 	[%rd217+8], %r199;
	add.s32 	%r200, %r254, 2;
	ld.shared.u32 	%r201, [%r196+8];
	mul.wide.u32 	%rd218, %r200, 4;
	add.s64 	%rd219, %rd2, %rd218;
	st.global.u32 	[%rd219+8], %r201;
	add.s32 	%r202, %r254, 3;
	ld.shared.u32 	%r203, [%r196+12];
	mul.wide.u32 	%rd220, %r202, 4;
	add.s64 	%rd221, %rd2, %rd220;
	st.global.u32 	[%rd221+8], %r203;
	add.s32 	%r254, %r254, 4;
$L__BB0_32:
	setp.eq.s32 	%p23, %r80, 0;
	@%p23 bra 	$L__BB0_38;
	setp.eq.s32 	%p24, %r80, 1;
	@%p24 bra 	$L__BB0_35;
	shl.b32 	%r204, %r254, 2;
	mov.u32 	%r205, duration;
	add.s32 	%r206, %r205, %r204;
	ld.shared.u32 	%r207, [%r206];
	mul.wide.u32 	%rd222, %r254, 4;
	add.s64 	%rd223, %rd2, %rd222;
	st.global.u32 	[%rd223+8], %r207;
	add.s32 	%r208, %r254, 1;
	ld.shared.u32 	%r209, [%r206+4];
	mul.wide.u32 	%rd224, %r208, 4;
	add.s64 	%rd225, %rd2, %rd224;
	st.global.u32 	[%rd225+8], %r209;
	add.s32 	%r254, %r254, 2;
$L__BB0_35:
	and.b32  	%r210, %r86, 1;
	setp.eq.b32 	%p25, %r210, 1;
	not.pred 	%p26, %p25;
	@%p26 bra 	$L__BB0_38;
	shl.b32 	%r211, %r254, 2;
	mov.u32 	%r212, duration;
	add.s32 	%r213, %r212, %r211;
	ld.shared.u32 	%r214, [%r213];
	mul.wide.u32 	%rd226, %r254, 4;
	add.s64 	%rd227, %rd2, %rd226;
	st.global.u32 	[%rd227+8], %r214;
	bra.uni 	$L__BB0_38;
$L__BB0_37:
	shl.b64 	%rd228, %rd6, 2;
	add.s64 	%rd229, %rd1, %rd228;
	st.global.u32 	[%rd229], %r249;
	st.global.u32 	[%rd229+4], %r250;
$L__BB0_38:
	ret;

}
.entry _Z26tlb_latency_with_disruptorILb0ELb1EEvPjjjjjjii(
	.param .u64 .ptr .align 1 _Z26tlb_latency_with_disruptorILb0ELb1EEvPjjjjjjii_param_0,
	.param .u32 _Z26tlb_latency_with_disruptorILb0ELb1EEvPjjjjjjii_param_1,
	.param .u32 _Z26tlb_latency_with_disruptorILb0ELb1EEvPjjjjjjii_param_2,
	.param .u32 _Z26tlb_latency_with_disruptorILb0ELb1EEvPjjjjjjii_param_3,
	.param .u32 _Z26tlb_latency_with_disruptorILb0ELb1EEvPjjjjjjii_param_4,
	.param .u32 _Z26tlb_latency_with_disruptorILb0ELb1EEvPjjjjjjii_param_5,
	.param .u32 _Z26tlb_latency_with_disruptorILb0ELb1EEvPjjjjjjii_param_6,
	.param .u32 _Z26tlb_latency_with_disruptorILb0ELb1EEvPjjjjjjii_param_7
)
{
	.reg .pred 	%p<24>;
	.reg .b32 	%r<204>;
	.reg .b64 	%rd<184>;

	ld.param.u64 	%rd2, [_Z26tlb_latency_with_disruptorILb0ELb1EEvPjjjjjjii_param_0];
	ld.param.u32 	%r61, [_Z26tlb_latency_with_disruptorILb0ELb1EEvPjjjjjjii_param_1];
	ld.param.u32 	%r62, [_Z26tlb_latency_with_disruptorILb0ELb1EEvPjjjjjjii_param_3];
	ld.param.u32 	%r197, [_Z26tlb_latency_with_disruptorILb0ELb1EEvPjjjjjjii_param_5];
	ld.param.u32 	%r66, [_Z26tlb_latency_with_disruptorILb0ELb1EEvPjjjjjjii_param_6];
	ld.param.u32 	%r64, [_Z26tlb_latency_with_disruptorILb0ELb1EEvPjjjjjjii_param_7];
	cvta.to.global.u64 	%rd1, %rd2;
	// begin inline asm
	mov.u32 %r65, %smid;
	// end inline asm
	setp.ne.s32 	%p1, %r65, %r66;
	mov.u32 	%r67, %tid.x;
	setp.ne.s32 	%p2, %r67, 0;
	or.pred  	%p3, %p2, %p1;
	@%p3 bra 	$L__BB1_28;
	setp.eq.s32 	%p4, %r62, 0;
	@%p4 bra 	$L__BB1_14;
	and.b32  	%r1, %r62, 15;
	setp.lt.u32 	%p5, %r62, 16;
	mov.b32 	%r186, 0;
	mov.u32 	%r183, %r197;
	@%p5 bra 	$L__BB1_5;
	and.b32  	%r186, %r62, -16;
	mov.u32 	%r71, duration;
	add.s32 	%r177, %r71, 32;
	neg.s32 	%r178, %r186;
	mov.u32 	%r183, %r197;
$L__BB1_4:
	.pragma "nounroll";
	// begin inline asm
	mov.u64 	%rd3, %clock64;
	// end inline asm
	mul.wide.u32 	%rd35, %r183, 4;
	add.s64 	%rd36, %rd1, %rd35;
	ld.global.u32 	%r72, [%rd36];
	add.s32 	%r73, %r72, %r197;
	// begin inline asm
	mov.u64 	%rd4, %clock64;
	// end inline asm
	sub.s64 	%rd37, %rd4, %rd3;
	st.shared.u32 	[%r177+-32], %rd37;
	// begin inline asm
	mov.u64 	%rd5, %clock64;
	// end inline asm
	mul.wide.u32 	%rd38, %r72, 4;
	add.s64 	%rd39, %rd1, %rd38;
	ld.global.u32 	%r74, [%rd39];
	add.s32 	%r75, %r74, %r73;
	// begin inline asm
	mov.u64 	%rd6, %clock64;
	// end inline asm
	sub.s64 	%rd40, %rd6, %rd5;
	st.shared.u32 	[%r177+-28], %rd40;
	// begin inline asm
	mov.u64 	%rd7, %clock64;
	// end inline asm
	mul.wide.u32 	%rd41, %r74, 4;
	add.s64 	%rd42, %rd1, %rd41;
	ld.global.u32 	%r76, [%rd42];
	add.s32 	%r77, %r76, %r75;
	// begin inline asm
	mov.u64 	%rd8, %clock64;
	// end inline asm
	sub.s64 	%rd43, %rd8, %rd7;
	st.shared.u32 	[%r177+-24], %rd43;
	// begin inline asm
	mov.u64 	%rd9, %clock64;
	// end inline asm
	mul.wide.u32 	%rd44, %r76, 4;
	add.s64 	%rd45, %rd1, %rd44;
	ld.global.u32 	%r78, [%rd45];
	add.s32 	%r79, %r78, %r77;
	// begin inline asm
	mov.u64 	%rd10, %clock64;
	// end inline asm
	sub.s64 	%rd46, %rd10, %rd9;
	st.shared.u32 	[%r177+-20], %rd46;
	// begin inline asm
	mov.u64 	%rd11, %clock64;
	// end inline asm
	mul.wide.u32 	%rd47, %r78, 4;
	add.s64 	%rd48, %rd1, %rd47;
	ld.global.u32 	%r80, [%rd48];
	add.s32 	%r81, %r80, %r79;
	// begin inline asm
	mov.u64 	%rd12, %clock64;
	// end inline asm
	sub.s64 	%rd49, %rd12, %rd11;
	st.shared.u32 	[%r177+-16], %rd49;
	// begin inline asm
	mov.u64 	%rd13, %clock64;
	// end inline asm
	mul.wide.u32 	%rd50, %r80, 4;
	add.s64 	%rd51, %rd1, %rd50;
	ld.global.u32 	%r82, [%rd51];
	add.s32 	%r83, %r82, %r81;
	// begin inline asm
	mov.u64 	%rd14, %clock64;
	// end inline asm
	sub.s64 	%rd52, %rd14, %rd13;
	st.shared.u32 	[%r177+-12], %rd52;
	// begin inline asm
	mov.u64 	%rd15, %clock64;
	// end inline asm
	mul.wide.u32 	%rd53, %r82, 4;
	add.s64 	%rd54, %rd1, %rd53;
	ld.global.u32 	%r84, [%rd54];
	add.s32 	%r85, %r84, %r83;
	// begin inline asm
	mov.u64 	%rd16, %clock64;
	// end inline asm
	sub.s64 	%rd55, %rd16, %rd15;
	st.shared.u32 	[%r177+-8], %rd55;
	// begin inline asm
	mov.u64 	%rd17, %clock64;
	// end inline asm
	mul.wide.u32 	%rd56, %r84, 4;
	add.s64 	%rd57, %rd1, %rd56;
	ld.global.u32 	%r86, [%rd57];
	add.s32 	%r87, %r86, %r85;
	// begin inline asm
	mov.u64 	%rd18, %clock64;
	// end inline asm
	sub.s64 	%rd58, %rd18, %rd17;
	st.shared.u32 	[%r177+-4], %rd58;
	// begin inline asm
	mov.u64 	%rd19, %clock64;
	// end inline asm
	mul.wide.u32 	%rd59, %r86, 4;
	add.s64 	%rd60, %rd1, %rd59;
	ld.global.u32 	%r88, [%rd60];
	add.s32 	%r89, %r88, %r87;
	// begin inline asm
	mov.u64 	%rd20, %clock64;
	// end inline asm
	sub.s64 	%rd61, %rd20, %rd19;
	st.shared.u32 	[%r177], %rd61;
	// begin inline asm
	mov.u64 	%rd21, %clock64;
	// end inline asm
	mul.wide.u32 	%rd62, %r88, 4;
	add.s64 	%rd63, %rd1, %rd62;
	ld.global.u32 	%r90, [%rd63];
	add.s32 	%r91, %r90, %r89;
	// begin inline asm
	mov.u64 	%rd22, %clock64;
	// end inline asm
	sub.s64 	%rd64, %rd22, %rd21;
	st.shared.u32 	[%r177+4], %rd64;
	// begin inline asm
	mov.u64 	%rd23, %clock64;
	// end inline asm
	mul.wide.u32 	%rd65, %r90, 4;
	add.s64 	%rd66, %rd1, %rd65;
	ld.global.u32 	%r92, [%rd66];
	add.s32 	%r93, %r92, %r91;
	// begin inline asm
	mov.u64 	%rd24, %clock64;
	// end inline asm
	sub.s64 	%rd67, %rd24, %rd23;
	st.shared.u32 	[%r177+8], %rd67;
	// begin inline asm
	mov.u64 	%rd25, %clock64;
	// end inline asm
	mul.wide.u32 	%rd68, %r92, 4;
	add.s64 	%rd69, %rd1, %rd68;
	ld.global.u32 	%r94, [%rd69];
	add.s32 	%r95, %r94, %r93;
	// begin inline asm
	mov.u64 	%rd26, %clock64;
	// end inline asm
	sub.s64 	%rd70, %rd26, %rd25;
	st.shared.u32 	[%r177+12], %rd70;
	// begin inline asm
	mov.u64 	%rd27, %clock64;
	// end inline asm
	mul.wide.u32 	%rd71, %r94, 4;
	add.s64 	%rd72, %rd1, %rd71;
	ld.global.u32 	%r96, [%rd72];
	add.s32 	%r97, %r96, %r95;
	// begin inline asm
	mov.u64 	%rd28, %clock64;
	// end inline asm
	sub.s64 	%rd73, %rd28, %rd27;
	st.shared.u32 	[%r177+16], %rd73;
	// begin inline asm
	mov.u64 	%rd29, %clock64;
	// end inline asm
	mul.wide.u32 	%rd74, %r96, 4;
	add.s64 	%rd75, %rd1, %rd74;
	ld.global.u32 	%r98, [%rd75];
	add.s32 	%r99, %r98, %r97;
	// begin inline asm
	mov.u64 	%rd30, %clock64;
	// end inline asm
	sub.s64 	%rd76, %rd30, %rd29;
	st.shared.u32 	[%r177+20], %rd76;
	// begin inline asm
	mov.u64 	%rd31, %clock64;
	// end inline asm
	mul.wide.u32 	%rd77, %r98, 4;
	add.s64 	%rd78, %rd1, %rd77;
	ld.global.u32 	%r100, [%rd78];
	add.s32 	%r101, %r100, %r99;
	// begin inline asm
	mov.u64 	%rd32, %clock64;
	// end inline asm
	sub.s64 	%rd79, %rd32, %rd31;
	st.shared.u32 	[%r177+24], %rd79;
	// begin inline asm
	mov.u64 	%rd33, %clock64;
	// end inline asm
	mul.wide.u32 	%rd80, %r100, 4;
	add.s64 	%rd81, %rd1, %rd80;
	ld.global.u32 	%r183, [%rd81];
	add.s32 	%r197, %r183, %r101;
	// begin inline asm
	mov.u64 	%rd34, %clock64;
	// end inline asm
	sub.s64 	%rd82, %rd34, %rd33;
	st.shared.u32 	[%r177+28], %rd82;
	add.s32 	%r178, %r178, 16;
	add.s32 	%r177, %r177, 64;
	setp.ne.s32 	%p6, %r178, 0;
	@%p6 bra 	$L__BB1_4;
$L__BB1_5:
	setp.eq.s32 	%p7, %r1, 0;
	@%p7 bra 	$L__BB1_14;
	and.b32  	%r16, %r62, 7;
	setp.lt.u32 	%p8, %r1, 8;
	@%p8 bra 	$L__BB1_8;
	// begin inline asm
	mov.u64 	%rd83, %clock64;
	// end inline asm
	mul.wide.u32 	%rd99, %r183, 4;
	add.s64 	%rd100, %rd1, %rd99;
	ld.global.u32 	%r103, [%rd100];
	add.s32 	%r104, %r103, %r197;
	// begin inline asm
	mov.u64 	%rd84, %clock64;
	// end inline asm
	sub.s64 	%rd101, %rd84, %rd83;
	shl.b32 	%r105, %r186, 2;
	mov.u32 	%r106, duration;
	add.s32 	%r107, %r106, %r105;
	st.shared.u32 	[%r107], %rd101;
	// begin inline asm
	mov.u64 	%rd85, %clock64;
	// end inline asm
	mul.wide.u32 	%rd102, %r103, 4;
	add.s64 	%rd103, %rd1, %rd102;
	ld.global.u32 	%r108, [%rd103];
	add.s32 	%r109, %r108, %r104;
	// begin inline asm
	mov.u64 	%rd86, %clock64;
	// end inline asm
	sub.s64 	%rd104, %rd86, %rd85;
	st.shared.u32 	[%r107+4], %rd104;
	// begin inline asm
	mov.u64 	%rd87, %clock64;
	// end inline asm
	mul.wide.u32 	%rd105, %r108, 4;
	add.s64 	%rd106, %rd1, %rd105;
	ld.global.u32 	%r110, [%rd106];
	add.s32 	%r111, %r110, %r109;
	// begin inline asm
	mov.u64 	%rd88, %clock64;
	// end inline asm
	sub.s64 	%rd107, %rd88, %rd87;
	st.shared.u32 	[%r107+8], %rd107;
	// begin inline asm
	mov.u64 	%rd89, %clock64;
	// end inline asm
	mul.wide.u32 	%rd108, %r110, 4;
	add.s64 	%rd109, %rd1, %rd108;
	ld.global.u32 	%r112, [%rd109];
	add.s32 	%r113, %r112, %r111;
	// begin inline asm
	mov.u64 	%rd90, %clock64;
	// end inline asm
	sub.s64 	%rd110, %rd90, %rd89;
	st.shared.u32 	[%r107+12], %rd110;
	// begin inline asm
	mov.u64 	%rd91, %clock64;
	// end inline asm
	mul.wide.u32 	%rd111, %r112, 4;
	add.s64 	%rd112, %rd1, %rd111;
	ld.global.u32 	%r114, [%rd112];
	add.s32 	%r115, %r114, %r113;
	// begin inline asm
	mov.u64 	%rd92, %clock64;
	// end inline asm
	sub.s64 	%rd113, %rd92, %rd91;
	st.shared.u32 	[%r107+16], %rd113;
	// begin inline asm
	mov.u64 	%rd93, %clock64;
	// end inline asm
	mul.wide.u32 	%rd114, %r114, 4;
	add.s64 	%rd115, %rd1, %rd114;
	ld.global.u32 	%r116, [%rd115];
	add.s32 	%r117, %r116, %r115;
	// begin inline asm
	mov.u64 	%rd94, %clock64;
	// end inline asm
	sub.s64 	%rd116, %rd94, %rd93;
	st.shared.u32 	[%r107+20], %rd116;
	// begin inline asm
	mov.u64 	%rd95, %clock64;
	// end inline asm
	mul.wide.u32 	%rd117, %r116, 4;
	add.s64 	%rd118, %rd1, %rd117;
	ld.global.u32 	%r118, [%rd118];
	add.s32 	%r119, %r118, %r117;
	// begin inline asm
	mov.u64 	%rd96, %clock64;
	// end inline asm
	sub.s64 	%rd119, %rd96, %rd95;
	st.shared.u32 	[%r107+24], %rd119;
	// begin inline asm
	mov.u64 	%rd97, %clock64;
	// end inline asm
	mul.wide.u32 	%rd120, %r118, 4;
	add.s64 	%rd121, %rd1, %rd120;
	ld.global.u32 	%r183, [%rd121];
	add.s32 	%r197, %r183, %r119;
	// begin inline asm
	mov.u64 	%rd98, %clock64;
	// end inline asm
	sub.s64 	%rd122, %rd98, %rd97;
	st.shared.u32 	[%r107+28], %rd122;
	add.s32 	%r186, %r186, 8;
$L__BB1_8:
	setp.eq.s32 	%p9, %r16, 0;
	@%p9 bra 	$L__BB1_14;
	and.b32  	%r24, %r62, 3;
	setp.lt.u32 	%p10, %r16, 4;
	@%p10 bra 	$L__BB1_11;
	// begin inline asm
	mov.u64 	%rd123, %clock64;
	// end inline asm
	mul.wide.u32 	%rd131, %r183, 4;
	add.s64 	%rd132, %rd1, %rd131;
	ld.global.u32 	%r121, [%rd132];
	add.s32 	%r122, %r121, %r197;
	// begin inline asm
	mov.u64 	%rd124, %clock64;
	// end inline asm
	sub.s64 	%rd133, %rd124, %rd123;
	shl.b32 	%r123, %r186, 2;
	mov.u32 	%r124, duration;
	add.s32 	%r125, %r124, %r123;
	st.shared.u32 	[%r125], %rd133;
	// begin inline asm
	mov.u64 	%rd125, %clock64;
	// end inline asm
	mul.wide.u32 	%rd134, %r121, 4;
	add.s64 	%rd135, %rd1, %rd134;
	ld.global.u32 	%r126, [%rd135];
	add.s32 	%r127, %r126, %r122;
	// begin inline asm
	mov.u64 	%rd126, %clock64;
	// end inline asm
	sub.s64 	%rd136, %rd126, %rd125;
	st.shared.u32 	[%r125+4], %rd136;
	// begin inline asm
	mov.u64 	%rd127, %clock64;
	// end inline asm
	mul.wide.u32 	%rd137, %r126, 4;
	add.s64 	%rd138, %rd1, %rd137;
	ld.global.u32 	%r128, [%rd138];
	add.s32 	%r129, %r128, %r127;
	// begin inline asm
	mov.u64 	%rd128, %clock64;
	// end inline asm
	sub.s64 	%rd139, %rd128, %rd127;
	st.shared.u32 	[%r125+8], %rd139;
	// begin inline asm
	mov.u64 	%rd129, %clock64;
	// end inline asm
	mul.wide.u32 	%rd140, %r128, 4;
	add.s64 	%rd141, %rd1, %rd140;
	ld.global.u32 	%r183, [%rd141];
	add.s32 	%r197, %r183, %r129;
	// begin inline asm
	mov.u64 	%rd130, %clock64;
	// end inline asm
	sub.s64 	%rd142, %rd130, %rd129;
	st.shared.u32 	[%r125+12], %rd142;
	add.s32 	%r186, %r186, 4;
$L__BB1_11:
	setp.eq.s32 	%p11, %r24, 0;
	@%p11 bra 	$L__BB1_14;
	shl.b32 	%r130, %r186, 2;
	mov.u32 	%r131, duration;
	add.s32 	%r194, %r131, %r130;
	neg.s32 	%r193, %r24;
$L__BB1_13:
	.pragma "nounroll";
	// begin inline asm
	mov.u64 	%rd143, %clock64;
	// end inline asm
	mul.wide.u32 	%rd145, %r183, 4;
	add.s64 	%rd146, %rd1, %rd145;
	ld.global.u32 	%r183, [%rd146];
	add.s32 	%r197, %r183, %r197;
	// begin inline asm
	mov.u64 	%rd144, %clock64;
	// end inline asm
	sub.s64 	%rd147, %rd144, %rd143;
	st.shared.u32 	[%r194], %rd147;
	add.s32 	%r194, %r194, 4;
	add.s32 	%r193, %r193, 1;
	setp.ne.s32 	%p12, %r193, 0;
	@%p12 bra 	$L__BB1_13;
$L__BB1_14:
	add.s32 	%r132, %r61, 1;
	mul.wide.u32 	%rd148, %r132, 4;
	add.s64 	%rd149, %rd1, %rd148;
	st.global.u32 	[%rd149], %r197;
	mul.wide.u32 	%rd150, %r61, 4;
	add.s64 	%rd151, %rd1, %rd150;
	atom.global.exch.b32 	%r43, [%rd151], 255;
	setp.eq.s32 	%p13, %r43, 255;
	@%p13 bra 	$L__BB1_28;
	setp.ne.s32 	%p14, %r43, %r64;
	@%p14 bra 	$L__BB1_29;
	setp.eq.s32 	%p15, %r62, 0;
	@%p15 bra 	$L__BB1_28;
	add.s32 	%r44, %r61, 2;
	and.b32  	%r45, %r62, 7;
	setp.lt.u32 	%p16, %r62, 8;
	mov.b32 	%r201, 0;
	@%p16 bra 	$L__BB1_20;
	and.b32  	%r201, %r62, -8;
	neg.s32 	%r200, %r201;
	mov.u32 	%r137, duration;
	add.s32 	%r198, %r137, 16;
	add.s32 	%r199, %r61, 4;
$L__BB1_19:
	.pragma "nounroll";
	ld.shared.v4.u32 	{%r138, %r139, %r140, %r141}, [%r198+-16];
	add.s32 	%r142, %r199, -2;
	mul.wide.u32 	%rd154, %r142, 4;
	add.s64 	%rd155, %rd1, %rd154;
	st.global.u32 	[%rd155], %r138;
	add.s32 	%r143, %r199, -1;
	mul.wide.u32 	%rd156, %r143, 4;
	add.s64 	%rd157, %rd1, %rd156;
	st.global.u32 	[%rd157], %r139;
	add.s32 	%r144, %r199, 5;
	mul.wide.u32 	%rd158, %r199, 4;
	add.s64 	%rd159, %rd1, %rd158;
	st.global.u32 	[%rd159], %r140;
	add.s32 	%r145, %r199, 1;
	mul.wide.u32 	%rd160, %r145, 4;
	add.s64 	%rd161, %rd1, %rd160;
	st.global.u32 	[%rd161], %r141;
	ld.shared.v4.u32 	{%r146, %r147, %r148, %r149}, [%r198];
	add.s32 	%r150, %r199, 2;
	mul.wide.u32 	%rd162, %r150, 4;
	add.s64 	%rd163, %rd1, %rd162;
	st.global.u32 	[%rd163], %r146;
	add.s32 	%r151, %r199, 3;
	mul.wide.u32 	%rd164, %r151, 4;
	add.s64 	%rd165, %rd1, %rd164;
	st.global.u32 	[%rd165], %r147;
	add.s32 	%r152, %r199, 4;
	mul.wide.u32 	%rd166, %r152, 4;
	add.s64 	%rd167, %rd1, %rd166;
	st.global.u32 	[%rd167], %r148;
	mul.wide.u32 	%rd168, %r144, 4;
	add.s64 	%rd169, %rd1, %rd168;
	st.global.u32 	[%rd169], %r149;
	add.s32 	%r200, %r200, 8;
	add.s32 	%r199, %r199, 8;
	add.s32 	%r198, %r198, 32;
	setp.ne.s32 	%p17, %r200, 0;
	@%p17 bra 	$L__BB1_19;
$L__BB1_20:
	setp.eq.s32 	%p18, %r45, 0;
	@%p18 bra 	$L__BB1_28;
	and.b32  	%r56, %r62, 3;
	setp.lt.u32 	%p19, %r45, 4;
	@%p19 bra 	$L__BB1_23;
	shl.b32 	%r153, %r201, 2;
	mov.u32 	%r154, duration;
	add.s32 	%r155, %r154, %r153;
	ld.shared.u32 	%r156, [%r155];
	add.s32 	%r157, %r44, %r201;
	mul.wide.u32 	%rd170, %r157, 4;
	add.s64 	%rd171, %rd1, %rd170;
	st.global.u32 	[%rd171], %r156;
	ld.shared.u32 	%r158, [%r155+4];
	add.s32 	%r159, %r157, 1;
	mul.wide.u32 	%rd172, %r159, 4;
	add.s64 	%rd173, %rd1, %rd172;
	st.global.u32 	[%rd173], %r158;
	ld.shared.u32 	%r160, [%r155+8];
	add.s32 	%r161, %r157, 2;
	mul.wide.u32 	%rd174, %r161, 4;
	add.s64 	%rd175, %rd1, %rd174;
	st.global.u32 	[%rd175], %r160;
	ld.shared.u32 	%r162, [%r155+12];
	add.s32 	%r163, %r157, 3;
	mul.wide.u32 	%rd176, %r163, 4;
	add.s64 	%rd177, %rd1, %rd176;
	st.global.u32 	[%rd177], %r162;
	add.s32 	%r201, %r201, 4;
$L__BB1_23:
	setp.eq.s32 	%p20, %r56, 0;
	@%p20 bra 	$L__BB1_28;
	setp.eq.s32 	%p21, %r56, 1;
	@%p21 bra 	$L__BB1_26;
	shl.b32 	%r164, %r201, 2;
	mov.u32 	%r165, duration;
	add.s32 	%r166, %r165, %r164;
	ld.shared.u32 	%r167, [%r166];
	add.s32 	%r168, %r44, %r201;
	mul.wide.u32 	%rd178, %r168, 4;
	add.s64 	%rd179, %rd1, %rd178;
	st.global.u32 	[%rd179], %r167;
	ld.shared.u32 	%r169, [%r166+4];
	add.s32 	%r170, %r168, 1;
	mul.wide.u32 	%rd180, %r170, 4;
	add.s64 	%rd181, %rd1, %rd180;
	st.global.u32 	[%rd181], %r169;
	add.s32 	%r201, %r201, 2;
$L__BB1_26:
	and.b32  	%r171, %r62, 1;
	setp.eq.b32 	%p22, %r171, 1;
	not.pred 	%p23, %p22;
	@%p23 bra 	$L__BB1_28;
	shl.b32 	%r172, %r201, 2;
	mov.u32 	%r173, duration;
	add.s32 	%r174, %r173, %r172;
	ld.shared.u32 	%r175, [%r174];
	add.s32 	%r176, %r44, %r201;
	mul.wide.u32 	%rd182, %r176, 4;
	add.s64 	%rd183, %rd1, %rd182;
	st.global.u32 	[%rd183], %r175;
$L__BB1_28:
	ret;
$L__BB1_29:
	add.s32 	%r133, %r61, 2;
	mul.wide.u32 	%rd152, %r133, 4;
	add.s64 	%rd153, %rd1, %rd152;
	mov.b32 	%r134, -1;
	st.global.u32 	[%rd153], %r134;
	bra.uni 	$L__BB1_28;

}
.entry _Z26tlb_latency_with_disruptorILb0ELb0EEvPjjjjjjii(
	.param .u64 .ptr .align 1 _Z26tlb_latency_with_disruptorILb0ELb0EEvPjjjjjjii_param_0,
	.param .u32 _Z26tlb_latency_with_disruptorILb0ELb0EEvPjjjjjjii_param_1,
	.param .u32 _Z26tlb_latency_with_disruptorILb0ELb0EEvPjjjjjjii_param_2,
	.param .u32 _Z26tlb_latency_with_disruptorILb0ELb0EEvPjjjjjjii_param_3,
	.param .u32 _Z26tlb_latency_with_disruptorILb0ELb0EEvPjjjjjjii_param_4,
	.param .u32 _Z26tlb_latency_with_disruptorILb0ELb0EEvPjjjjjjii_param_5,
	.param .u32 _Z26tlb_latency_with_disruptorILb0ELb0EEvPjjjjjjii_param_6,
	.param .u32 _Z26tlb_latency_with_disruptorILb0ELb0EEvPjjjjjjii_param_7
)
{
	.reg .pred 	%p<13>;
	.reg .b32 	%r<135>;
	.reg .b64 	%rd<150>;

	ld.param.u64 	%rd2, [_Z26tlb_latency_with_disruptorILb0ELb0EEvPjjjjjjii_param_0];
	ld.param.u32 	%r43, [_Z26tlb_latency_with_disruptorILb0ELb0EEvPjjjjjjii_param_1];
	ld.param.u32 	%r44, [_Z26tlb_latency_with_disruptorILb0ELb0EEvPjjjjjjii_param_3];
	ld.param.u32 	%r134, [_Z26tlb_latency_with_disruptorILb0ELb0EEvPjjjjjjii_param_5];
	ld.param.u32 	%r47, [_Z26tlb_latency_with_disruptorILb0ELb0EEvPjjjjjjii_param_6];
	cvta.to.global.u64 	%rd1, %rd2;
	// begin inline asm
	mov.u32 %r46, %smid;
	// end inline asm
	setp.ne.s32 	%p1, %r46, %r47;
	mov.u32 	%r48, %tid.x;
	setp.ne.s32 	%p2, %r48, 0;
	or.pred  	%p3, %p2, %p1;
	@%p3 bra 	$L__BB2_15;
	setp.eq.s32 	%p4, %r44, 0;
	@%p4 bra 	$L__BB2_14;
	and.b32  	%r1, %r44, 15;
	setp.lt.u32 	%p5, %r44, 16;
	mov.b32 	%r123, 0;
	mov.u32 	%r120, %r134;
	@%p5 bra 	$L__BB2_5;
	and.b32  	%r123, %r44, -16;
	mov.u32 	%r52, duration;
	add.s32 	%r114, %r52, 32;
	neg.s32 	%r115, %r123;
	mov.u32 	%r120, %r134;
$L__BB2_4:
	.pragma "nounroll";
	// begin inline asm
	mov.u64 	%rd3, %clock64;
	// end inline asm
	mul.wide.u32 	%rd35, %r120, 4;
	add.s64 	%rd36, %rd1, %rd35;
	ld.global.u32 	%r53, [%rd36];
	add.s32 	%r54, %r53, %r134;
	// begin inline asm
	mov.u64 	%rd4, %clock64;
	// end inline asm
	sub.s64 	%rd37, %rd4, %rd3;
	st.shared.u32 	[%r114+-32], %rd37;
	// begin inline asm
	mov.u64 	%rd5, %clock64;
	// end inline asm
	mul.wide.u32 	%rd38, %r53, 4;
	add.s64 	%rd39, %rd1, %rd38;
	ld.global.u32 	%r55, [%rd39];
	add.s32 	%r56, %r55, %r54;
	// begin inline asm
	mov.u64 	%rd6, %clock64;
	// end inline asm
	sub.s64 	%rd40, %rd6, %rd5;
	st.shared.u32 	[%r114+-28], %rd40;
	// begin inline asm
	mov.u64 	%rd7, %clock64;
	// end inline asm
	mul.wide.u32 	%rd41, %r55, 4;
	add.s64 	%rd42, %rd1, %rd41;
	ld.global.u32 	%r57, [%rd42];
	add.s32 	%r58, %r57, %r56;
	// begin inline asm
	mov.u64 	%rd8, %clock64;
	// end inline asm
	sub.s64 	%rd43, %rd8, %rd7;
	st.shared.u32 	[%r114+-24], %rd43;
	// begin inline asm
	mov.u64 	%rd9, %clock64;
	// end inline asm
	mul.wide.u32 	%rd44, %r57, 4;
	add.s64 	%rd45, %rd1, %rd44;
	ld.global.u32 	%r59, [%rd45];
	add.s32 	%r60, %r59, %r58;
	// begin inline asm
	mov.u64 	%rd10, %clock64;
	// end inline asm
	sub.s64 	%rd46, %rd10, %rd9;
	st.shared.u32 	[%r114+-20], %rd46;
	// begin inline asm
	mov.u64 	%rd11, %clock64;
	// end inline asm
	mul.wide.u32 	%rd47, %r59, 4;
	add.s64 	%rd48, %rd1, %rd47;
	ld.global.u32 	%r61, [%rd48];
	add.s32 	%r62, %r61, %r60;
	// begin inline asm
	mov.u64 	%rd12, %clock64;
	// end inline asm
	sub.s64 	%rd49, %rd12, %rd11;
	st.shared.u32 	[%r114+-16], %rd49;
	// begin inline asm
	mov.u64 	%rd13, %clock64;
	// end inline asm
	mul.wide.u32 	%rd50, %r61, 4;
	add.s64 	%rd51, %rd1, %rd50;
	ld.global.u32 	%r63, [%rd51];
	add.s32 	%r64, %r63, %r62;
	// begin inline asm
	mov.u64 	%rd14, %clock64;
	// end inline asm
	sub.s64 	%rd52, %rd14, %rd13;
	st.shared.u32 	[%r114+-12], %rd52;
	// begin inline asm
	mov.u64 	%rd15, %clock64;
	// end inline asm
	mul.wide.u32 	%rd53, %r63, 4;
	add.s64 	%rd54, %rd1, %rd53;
	ld.global.u32 	%r65, [%rd54];
	add.s32 	%r66, %r65, %r64;
	// begin inline asm
	mov.u64 	%rd16, %clock64;
	// end inline asm
	sub.s64 	%rd55, %rd16, %rd15;
	st.shared.u32 	[%r114+-8], %rd55;
	// begin inline asm
	mov.u64 	%rd17, %clock64;
	// end inline asm
	mul.wide.u32 	%rd56, %r65, 4;
	add.s64 	%rd57, %rd1, %rd56;
	ld.global.u32 	%r67, [%rd57];
	add.s32 	%r68, %r67, %r66;
	// begin inline asm
	mov.u64 	%rd18, %clock64;
	// end inline asm
	sub.s64 	%rd58, %rd18, %rd17;
	st.shared.u32 	[%r114+-4], %rd58;
	// begin inline asm
	mov.u64 	%rd19, %clock64;
	// end inline asm
	mul.wide.u32 	%rd59, %r67, 4;
	add.s64 	%rd60, %rd1, %rd59;
	ld.global.u32 	%r69, [%rd60];
	add.s32 	%r70, %r69, %r68;
	// begin inline asm
	mov.u64 	%rd20, %clock64;
	// end inline asm
	sub.s64 	%rd61, %rd20, %rd19;
	st.shared.u32 	[%r114], %rd61;
	// begin inline asm
	mov.u64 	%rd21, %clock64;
	// end inline asm
	mul.wide.u32 	%rd62, %r69, 4;
	add.s64 	%rd63, %rd1, %rd62;
	ld.global.u32 	%r71, [%rd63];
	add.s32 	%r72, %r71, %r70;
	// begin inline asm
	mov.u64 	%rd22, %clock64;
	// end inline asm
	sub.s64 	%rd64, %rd22, %rd21;
	st.shared.u32 	[%r114+4], %rd64;
	// begin inline asm
	mov.u64 	%rd23, %clock64;
	// end inline asm
	mul.wide.u32 	%rd65, %r71, 4;
	add.s64 	%rd66, %rd1, %rd65;
	ld.global.u32 	%r73, [%rd66];
	add.s32 	%r74, %r73, %r72;
	// begin inline asm
	mov.u64 	%rd24, %clock64;
	// end inline asm
	sub.s64 	%rd67, %rd24, %rd23;
	st.shared.u32 	[%r114+8], %rd67;
	// begin inline asm
	mov.u64 	%rd25, %clock64;
	// end inline asm
	mul.wide.u32 	%rd68, %r73, 4;
	add.s64 	%rd69, %rd1, %rd68;
	ld.global.u32 	%r75, [%rd69];
	add.s32 	%r76, %r75, %r74;
	// begin inline asm
	mov.u64 	%rd26, %clock64;
	// end inline asm
	sub.s64 	%rd70, %rd26, %rd25;
	st.shared.u32 	[%r114+12], %rd70;
	// begin inline asm
	mov.u64 	%rd27, %clock64;
	// end inline asm
	mul.wide.u32 	%rd71, %r75, 4;
	add.s64 	%rd72, %rd1, %rd71;
	ld.global.u32 	%r77, [%rd72];
	add.s32 	%r78, %r77, %r76;
	// begin inline asm
	mov.u64 	%rd28, %clock64;
	// end inline asm
	sub.s64 	%rd73, %rd28, %rd27;
	st.shared.u32 	[%r114+16], %rd73;
	// begin inline asm
	mov.u64 	%rd29, %clock64;
	// end inline asm
	mul.wide.u32 	%rd74, %r77, 4;
	add.s64 	%rd75, %rd1, %rd74;
	ld.global.u32 	%r79, [%rd75];
	add.s32 	%r80, %r79, %r78;
	// begin inline asm
	mov.u64 	%rd30, %clock64;
	// end inline asm
	sub.s64 	%rd76, %rd30, %rd29;
	st.shared.u32 	[%r114+20], %rd76;
	// begin inline asm
	mov.u64 	%rd31, %clock64;
	// end inline asm
	mul.wide.u32 	%rd77, %r79, 4;
	add.s64 	%rd78, %rd1, %rd77;
	ld.global.u32 	%r81, [%rd78];
	add.s32 	%r82, %r81, %r80;
	// begin inline asm
	mov.u64 	%rd32, %clock64;
	// end inline asm
	sub.s64 	%rd79, %rd32, %rd31;
	st.shared.u32 	[%r114+24], %rd79;
	// begin inline asm
	mov.u64 	%rd33, %clock64;
	// end inline asm
	mul.wide.u32 	%rd80, %r81, 4;
	add.s64 	%rd81, %rd1, %rd80;
	ld.global.u32 	%r120, [%rd81];
	add.s32 	%r134, %r120, %r82;
	// begin inline asm
	mov.u64 	%rd34, %clock64;
	// end inline asm
	sub.s64 	%rd82, %rd34, %rd33;
	st.shared.u32 	[%r114+28], %rd82;
	add.s32 	%r115, %r115, 16;
	add.s32 	%r114, %r114, 64;
	setp.ne.s32 	%p6, %r115, 0;
	@%p6 bra 	$L__BB2_4;
$L__BB2_5:
	setp.eq.s32 	%p7, %r1, 0;
	@%p7 bra 	$L__BB2_14;
	and.b32  	%r16, %r44, 7;
	setp.lt.u32 	%p8, %r1, 8;
	@%p8 bra 	$L__BB2_8;
	// begin inline asm
	mov.u64 	%rd83, %clock64;
	// end inline asm
	mul.wide.u32 	%rd99, %r120, 4;
	add.s64 	%rd100, %rd1, %rd99;
	ld.global.u32 	%r84, [%rd100];
	add.s32 	%r85, %r84, %r134;
	// begin inline asm
	mov.u64 	%rd84, %clock64;
	// end inline asm
	sub.s64 	%rd101, %rd84, %rd83;
	shl.b32 	%r86, %r123, 2;
	mov.u32 	%r87, duration;
	add.s32 	%r88, %r87, %r86;
	st.shared.u32 	[%r88], %rd101;
	// begin inline asm
	mov.u64 	%rd85, %clock64;
	// end inline asm
	mul.wide.u32 	%rd102, %r84, 4;
	add.s64 	%rd103, %rd1, %rd102;
	ld.global.u32 	%r89, [%rd103];
	add.s32 	%r90, %r89, %r85;
	// begin inline asm
	mov.u64 	%rd86, %clock64;
	// end inline asm
	sub.s64 	%rd104, %rd86, %rd85;
	st.shared.u32 	[%r88+4], %rd104;
	// begin inline asm
	mov.u64 	%rd87, %clock64;
	// end inline asm
	mul.wide.u32 	%rd105, %r89, 4;
	add.s64 	%rd106, %rd1, %rd105;
	ld.global.u32 	%r91, [%rd106];
	add.s32 	%r92, %r91, %r90;
	// begin inline asm
	mov.u64 	%rd88, %clock64;
	// end inline asm
	sub.s64 	%rd107, %rd88, %rd87;
	st.shared.u32 	[%r88+8], %rd107;
	// begin inline asm
	mov.u64 	%rd89, %clock64;
	// end inline asm
	mul.wide.u32 	%rd108, %r91, 4;
	add.s64 	%rd109, %rd1, %rd108;
	ld.global.u32 	%r93, [%rd109];
	add.s32 	%r94, %r93, %r92;
	// begin inline asm
	mov.u64 	%rd90, %clock64;
	// end inline asm
	sub.s64 	%rd110, %rd90, %rd89;
	st.shared.u32 	[%r88+12], %rd110;
	// begin inline asm
	mov.u64 	%rd91, %clock64;
	// end inline asm
	mul.wide.u32 	%rd111, %r93, 4;
	add.s64 	%rd112, %rd1, %rd111;
	ld.global.u32 	%r95, [%rd112];
	add.s32 	%r96, %r95, %r94;
	// begin inline asm
	mov.u64 	%rd92, %clock64;
	// end inline asm
	sub.s64 	%rd113, %rd92, %rd91;
	st.shared.u32 	[%r88+16], %rd113;
	// begin inline asm
	mov.u64 	%rd93, %clock64;
	// end inline asm
	mul.wide.u32 	%rd114, %r95, 4;
	add.s64 	%rd115, %rd1, %rd114;
	ld.global.u32 	%r97, [%rd115];
	add.s32 	%r98, %r97, %r96;
	// begin inline asm
	mov.u64 	%rd94, %clock64;
	// end inline asm
	sub.s64 	%rd116, %rd94, %rd93;
	st.shared.u32 	[%r88+20], %rd116;
	// begin inline asm
	mov.u64 	%rd95, %clock64;
	// end inline asm
	mul.wide.u32 	%rd117, %r97, 4;
	add.s64 	%rd118, %rd1, %rd117;
	ld.global.u32 	%r99, [%rd118];
	add.s32 	%r100, %r99, %r98;
	// begin inline asm
	mov.u64 	%rd96, %clock64;
	// end inline asm
	sub.s64 	%rd119, %rd96, %rd95;
	st.shared.u32 	[%r88+24], %rd119;
	// begin inline asm
	mov.u64 	%rd97, %clock64;
	// end inline asm
	mul.wide.u32 	%rd120, %r99, 4;
	add.s64 	%rd121, %rd1, %rd120;
	ld.global.u32 	%r120, [%rd121];
	add.s32 	%r134, %r120, %r100;
	// begin inline asm
	mov.u64 	%rd98, %clock64;
	// end inline asm
	sub.s64 	%rd122, %rd98, %rd97;
	st.shared.u32 	[%r88+28], %rd122;
	add.s32 	%r123, %r123, 8;
$L__BB2_8:
	setp.eq.s32 	%p9, %r16, 0;
	@%p9 bra 	$L__BB2_14;
	and.b32  	%r24, %r44, 3;
	setp.lt.u32 	%p10, %r16, 4;
	@%p10 bra 	$L__BB2_11;
	// begin inline asm
	mov.u64 	%rd123, %clock64;
	// end inline asm
	mul.wide.u32 	%rd131, %r120, 4;
	add.s64 	%rd132, %rd1, %rd131;
	ld.global.u32 	%r102, [%rd132];
	add.s32 	%r103, %r102, %r134;
	// begin inline asm
	mov.u64 	%rd124, %clock64;
	// end inline asm
	sub.s64 	%rd133, %rd124, %rd123;
	shl.b32 	%r104, %r123, 2;
	mov.u32 	%r105, duration;
	add.s32 	%r106, %r105, %r104;
	st.shared.u32 	[%r106], %rd133;
	// begin inline asm
	mov.u64 	%rd125, %clock64;
	// end inline asm
	mul.wide.u32 	%rd134, %r102, 4;
	add.s64 	%rd135, %rd1, %rd134;
	ld.global.u32 	%r107, [%rd135];
	add.s32 	%r108, %r107, %r103;
	// begin inline asm
	mov.u64 	%rd126, %clock64;
	// end inline asm
	sub.s64 	%rd136, %rd126, %rd125;
	st.shared.u32 	[%r106+4], %rd136;
	// begin inline asm
	mov.u64 	%rd127, %clock64;
	// end inline asm
	mul.wide.u32 	%rd137, %r107, 4;
	add.s64 	%rd138, %rd1, %rd137;
	ld.global.u32 	%r109, [%rd138];
	add.s32 	%r110, %r109, %r108;
	// begin inline asm
	mov.u64 	%rd128, %clock64;
	// end inline asm
	sub.s64 	%rd139, %rd128, %rd127;
	st.shared.u32 	[%r106+8], %rd139;
	// begin inline asm
	mov.u64 	%rd129, %clock64;
	// end inline asm
	mul.wide.u32 	%rd140, %r109, 4;
	add.s64 	%rd141, %rd1, %rd140;
	ld.global.u32 	%r120, [%rd141];
	add.s32 	%r134, %r120, %r110;
	// begin inline asm
	mov.u64 	%rd130, %clock64;
	// end inline asm
	sub.s64 	%rd142, %rd130, %rd129;
	st.shared.u32 	[%r106+12], %rd142;
	add.s32 	%r123, %r123, 4;
$L__BB2_11:
	setp.eq.s32 	%p11, %r24, 0;
	@%p11 bra 	$L__BB2_14;
	shl.b32 	%r111, %r123, 2;
	mov.u32 	%r112, duration;
	add.s32 	%r131, %r112, %r111;
	neg.s32 	%r130, %r24;
$L__BB2_13:
	.pragma "nounroll";
	// begin inline asm
	mov.u64 	%rd143, %clock64;
	// end inline asm
	mul.wide.u32 	%rd145, %r120, 4;
	add.s64 	%rd146, %rd1, %rd145;
	ld.global.u32 	%r120, [%rd146];
	add.s32 	%r134, %r120, %r134;
	// begin inline asm
	mov.u64 	%rd144, %clock64;
	// end inline asm
	sub.s64 	%rd147, %rd144, %rd143;
	st.shared.u32 	[%r131], %rd147;
	add.s32 	%r131, %r131, 4;
	add.s32 	%r130, %r130, 1;
	setp.ne.s32 	%p12, %r130, 0;
	@%p12 bra 	$L__BB2_13;
$L__BB2_14:
	add.s32 	%r113, %r43, 1;
	mul.wide.u32 	%rd148, %r113, 4;
	add.s64 	%rd149, %rd1, %rd148;
	st.global.u32 	[%rd149], %r134;
$L__BB2_15:
	ret;

}
.entry _Z26tlb_latency_with_disruptorILb1ELb0EEvPjjjjjjii(
	.param .u64 .ptr .align 1 _Z26tlb_latency_with_disruptorILb1ELb0EEvPjjjjjjii_param_0,
	.param .u32 _Z26tlb_latency_with_disruptorILb1ELb0EEvPjjjjjjii_param_1,
	.param .u32 _Z26tlb_latency_with_disruptorILb1ELb0EEvPjjjjjjii_param_2,
	.param .u32 _Z26tlb_latency_with_disruptorILb1ELb0EEvPjjjjjjii_param_3,
	.param .u32 _Z26tlb_latency_with_disruptorILb1ELb0EEvPjjjjjjii_param_4,
	.param .u32 _Z26tlb_latency_with_disruptorILb1ELb0EEvPjjjjjjii_param_5,
	.param .u32 _Z26tlb_latency_with_disruptorILb1ELb0EEvPjjjjjjii_param_6,
	.param .u32 _Z26tlb_latency_with_disruptorILb1ELb0EEvPjjjjjjii_param_7
)
{
	.reg .pred 	%p<13>;
	.reg .b32 	%r<139>;
	.reg .b64 	%rd<152>;

	ld.param.u64 	%rd2, [_Z26tlb_latency_with_disruptorILb1ELb0EEvPjjjjjjii_param_0];
	ld.param.u32 	%r44, [_Z26tlb_latency_with_disruptorILb1ELb0EEvPjjjjjjii_param_1];
	ld.param.u32 	%r45, [_Z26tlb_latency_with_disruptorILb1ELb0EEvPjjjjjjii_param_2];
	ld.param.u32 	%r46, [_Z26tlb_latency_with_disruptorILb1ELb0EEvPjjjjjjii_param_3];
	ld.param.u32 	%r47, [_Z26tlb_latency_with_disruptorILb1ELb0EEvPjjjjjjii_param_4];
	ld.param.u32 	%r48, [_Z26tlb_latency_with_disruptorILb1ELb0EEvPjjjjjjii_param_5];
	ld.param.u32 	%r49, [_Z26tlb_latency_with_disruptorILb1ELb0EEvPjjjjjjii_param_7];
	cvta.to.global.u64 	%rd1, %rd2;
	// begin inline asm
	mov.u32 %r50, %smid;
	// end inline asm
	setp.ne.s32 	%p1, %r50, %r49;
	mov.u32 	%r51, %tid.x;
	setp.ne.s32 	%p2, %r51, 0;
	or.pred  	%p3, %p2, %p1;
	@%p3 bra 	$L__BB3_15;
	mad.lo.s32 	%r52, %r47, %r45, %r48;
	rem.u32 	%r138, %r52, %r44;
	setp.eq.s32 	%p4, %r46, 0;
	@%p4 bra 	$L__BB3_14;
	and.b32  	%r2, %r46, 15;
	setp.lt.u32 	%p5, %r46, 16;
	mov.b32 	%r127, 0;
	mov.u32 	%r124, %r138;
	@%p5 bra 	$L__BB3_5;
	and.b32  	%r127, %r46, -16;
	mov.u32 	%r56, duration;
	add.s32 	%r118, %r56, 32;
	neg.s32 	%r119, %r127;
	mov.u32 	%r124, %r138;
$L__BB3_4:
	.pragma "nounroll";
	// begin inline asm
	mov.u64 	%rd3, %clock64;
	// end inline asm
	mul.wide.u32 	%rd35, %r124, 4;
	add.s64 	%rd36, %rd1, %rd35;
	ld.global.u32 	%r57, [%rd36];
	add.s32 	%r58, %r57, %r138;
	// begin inline asm
	mov.u64 	%rd4, %clock64;
	// end inline asm
	sub.s64 	%rd37, %rd4, %rd3;
	st.shared.u32 	[%r118+-32], %rd37;
	// begin inline asm
	mov.u64 	%rd5, %clock64;
	// end inline asm
	mul.wide.u32 	%rd38, %r57, 4;
	add.s64 	%rd39, %rd1, %rd38;
	ld.global.u32 	%r59, [%rd39];
	add.s32 	%r60, %r59, %r58;
	// begin inline asm
	mov.u64 	%rd6, %clock64;
	// end inline asm
	sub.s64 	%rd40, %rd6, %rd5;
	st.shared.u32 	[%r118+-28], %rd40;
	// begin inline asm
	mov.u64 	%rd7, %clock64;
	// end inline asm
	mul.wide.u32 	%rd41, %r59, 4;
	add.s64 	%rd42, %rd1, %rd41;
	ld.global.u32 	%r61, [%rd42];
	add.s32 	%r62, %r61, %r60;
	// begin inline asm
	mov.u64 	%rd8, %clock64;
	// end inline asm
	sub.s64 	%rd43, %rd8, %rd7;
	st.shared.u32 	[%r118+-24], %rd43;
	// begin inline asm
	mov.u64 	%rd9, %clock64;
	// end inline asm
	mul.wide.u32 	%rd44, %r61, 4;
	add.s64 	%rd45, %rd1, %rd44;
	ld.global.u32 	%r63, [%rd45];
	add.s32 	%r64, %r63, %r62;
	// begin inline asm
	mov.u64 	%rd10, %clock64;
	// end inline asm
	sub.s64 	%rd46, %rd10, %rd9;
	st.shared.u32 	[%r118+-20], %rd46;
	// begin inline asm
	mov.u64 	%rd11, %clock64;
	// end inline asm
	mul.wide.u32 	%rd47, %r63, 4;
	add.s64 	%rd48, %rd1, %rd47;
	ld.global.u32 	%r65, [%rd48];
	add.s32 	%r66, %r65, %r64;
	// begin inline asm
	mov.u64 	%rd12, %clock64;
	// end inline asm
	sub.s64 	%rd49, %rd12, %rd11;
	st.shared.u32 	[%r118+-16], %rd49;
	// begin inline asm
	mov.u64 	%rd13, %clock64;
	// end inline asm
	mul.wide.u32 	%rd50, %r65, 4;
	add.s64 	%rd51, %rd1, %rd50;
	ld.global.u32 	%r67, [%rd51];
	add.s32 	%r68, %r67, %r66;
	// begin inline asm
	mov.u64 	%rd14, %clock64;
	// end inline asm
	sub.s64 	%rd52, %rd14, %rd13;
	st.shared.u32 	[%r118+-12], %rd52;
	// begin inline asm
	mov.u64 	%rd15, %clock64;
	// end inline asm
	mul.wide.u32 	%rd53, %r67, 4;
	add.s64 	%rd54, %rd1, %rd53;
	ld.global.u32 	%r69, [%rd54];
	add.s32 	%r70, %r69, %r68;
	// begin inline asm
	mov.u64 	%rd16, %clock64;
	// end inline asm
	sub.s64 	%rd55, %rd16, %rd15;
	st.shared.u32 	[%r118+-8], %rd55;
	// begin inline asm
	mov.u64 	%rd17, %clock64;
	// end inline asm
	mul.wide.u32 	%rd56, %r69, 4;
	add.s64 	%rd57, %rd1, %rd56;
	ld.global.u32 	%r71, [%rd57];
	add.s32 	%r72, %r71, %r70;
	// begin inline asm
	mov.u64 	%rd18, %clock64;
	// end inline asm
	sub.s64 	%rd58, %rd18, %rd17;
	st.shared.u32 	[%r118+-4], %rd58;
	// begin inline asm
	mov.u64 	%rd19, %clock64;
	// end inline asm
	mul.wide.u32 	%rd59, %r71, 4;
	add.s64 	%rd60, %rd1, %rd59;
	ld.global.u32 	%r73, [%rd60];
	add.s32 	%r74, %r73, %r72;
	// begin inline asm
	mov.u64 	%rd20, %clock64;
	// end inline asm
	sub.s64 	%rd61, %rd20, %rd19;
	st.shared.u32 	[%r118], %rd61;
	// begin inline asm
	mov.u64 	%rd21, %clock64;
	// end inline asm
	mul.wide.u32 	%rd62, %r73, 4;
	add.s64 	%rd63, %rd1, %rd62;
	ld.global.u32 	%r75, [%rd63];
	add.s32 	%r76, %r75, %r74;
	// begin inline asm
	mov.u64 	%rd22, %clock64;
	// end inline asm
	sub.s64 	%rd64, %rd22, %rd21;
	st.shared.u32 	[%r118+4], %rd64;
	// begin inline asm
	mov.u64 	%rd23, %clock64;
	// end inline asm
	mul.wide.u32 	%rd65, %r75, 4;
	add.s64 	%rd66, %rd1, %rd65;
	ld.global.u32 	%r77, [%rd66];
	add.s32 	%r78, %r77, %r76;
	// begin inline asm
	mov.u64 	%rd24, %clock64;
	// end inline asm
	sub.s64 	%rd67, %rd24, %rd23;
	st.shared.u32 	[%r118+8], %rd67;
	// begin inline asm
	mov.u64 	%rd25, %clock64;
	// end inline asm
	mul.wide.u32 	%rd68, %r77, 4;
	add.s64 	%rd69, %rd1, %rd68;
	ld.global.u32 	%r79, [%rd69];
	add.s32 	%r80, %r79, %r78;
	// begin inline asm
	mov.u64 	%rd26, %clock64;
	// end inline asm
	sub.s64 	%rd70, %rd26, %rd25;
	st.shared.u32 	[%r118+12], %rd70;
	// begin inline asm
	mov.u64 	%rd27, %clock64;
	// end inline asm
	mul.wide.u32 	%rd71, %r79, 4;
	add.s64 	%rd72, %rd1, %rd71;
	ld.global.u32 	%r81, [%rd72];
	add.s32 	%r82, %r81, %r80;
	// begin inline asm
	mov.u64 	%rd28, %clock64;
	// end inline asm
	sub.s64 	%rd73, %rd28, %rd27;
	st.shared.u32 	[%r118+16], %rd73;
	// begin inline asm
	mov.u64 	%rd29, %clock64;
	// end inline asm
	mul.wide.u32 	%rd74, %r81, 4;
	add.s64 	%rd75, %rd1, %rd74;
	ld.global.u32 	%r83, [%rd75];
	add.s32 	%r84, %r83, %r82;
	// begin inline asm
	mov.u64 	%rd30, %clock64;
	// end inline asm
	sub.s64 	%rd76, %rd30, %rd29;
	st.shared.u32 	[%r118+20], %rd76;
	// begin inline asm
	mov.u64 	%rd31, %clock64;
	// end inline asm
	mul.wide.u32 	%rd77, %r83, 4;
	add.s64 	%rd78, %rd1, %rd77;
	ld.global.u32 	%r85, [%rd78];
	add.s32 	%r86, %r85, %r84;
	// begin inline asm
	mov.u64 	%rd32, %clock64;
	// end inline asm
	sub.s64 	%rd79, %rd32, %rd31;
	st.shared.u32 	[%r118+24], %rd79;
	// begin inline asm
	mov.u64 	%rd33, %clock64;
	// end inline asm
	mul.wide.u32 	%rd80, %r85, 4;
	add.s64 	%rd81, %rd1, %rd80;
	ld.global.u32 	%r124, [%rd81];
	add.s32 	%r138, %r124, %r86;
	// begin inline asm
	mov.u64 	%rd34, %clock64;
	// end inline asm
	sub.s64 	%rd82, %rd34, %rd33;
	st.shared.u32 	[%r118+28], %rd82;
	add.s32 	%r119, %r119, 16;
	add.s32 	%r118, %r118, 64;
	setp.ne.s32 	%p6, %r119, 0;
	@%p6 bra 	$L__BB3_4;
$L__BB3_5:
	setp.eq.s32 	%p7, %r2, 0;
	@%p7 bra 	$L__BB3_14;
	and.b32  	%r17, %r46, 7;
	setp.lt.u32 	%p8, %r2, 8;
	@%p8 bra 	$L__BB3_8;
	// begin inline asm
	mov.u64 	%rd83, %clock64;
	// end inline asm
	mul.wide.u32 	%rd99, %r124, 4;
	add.s64 	%rd100, %rd1, %rd99;
	ld.global.u32 	%r88, [%rd100];
	add.s32 	%r89, %r88, %r138;
	// begin inline asm
	mov.u64 	%rd84, %clock64;
	// end inline asm
	sub.s64 	%rd101, %rd84, %rd83;
	shl.b32 	%r90, %r127, 2;
	mov.u32 	%r91, duration;
	add.s32 	%r92, %r91, %r90;
	st.shared.u32 	[%r92], %rd101;
	// begin inline asm
	mov.u64 	%rd85, %clock64;
	// end inline asm
	mul.wide.u32 	%rd102, %r88, 4;
	add.s64 	%rd103, %rd1, %rd102;
	ld.global.u32 	%r93, [%rd103];
	add.s32 	%r94, %r93, %r89;
	// begin inline asm
	mov.u64 	%rd86, %clock64;
	// end inline asm
	sub.s64 	%rd104, %rd86, %rd85;
	st.shared.u32 	[%r92+4], %rd104;
	// begin inline asm
	mov.u64 	%rd87, %clock64;
	// end inline asm
	mul.wide.u32 	%rd105, %r93, 4;
	add.s64 	%rd106, %rd1, %rd105;
	ld.global.u32 	%r95, [%rd106];
	add.s32 	%r96, %r95, %r94;
	// begin inline asm
	mov.u64 	%rd88, %clock64;
	// end inline asm
	sub.s64 	%rd107, %rd88, %rd87;
	st.shared.u32 	[%r92+8], %rd107;
	// begin inline asm
	mov.u64 	%rd89, %clock64;
	// end inline asm
	mul.wide.u32 	%rd108, %r95, 4;
	add.s64 	%rd109, %rd1, %rd108;
	ld.global.u32 	%r97, [%rd109];
	add.s32 	%r98, %r97, %r96;
	// begin inline asm
	mov.u64 	%rd90, %clock64;
	// end inline asm
	sub.s64 	%rd110, %rd90, %rd89;
	st.shared.u32 	[%r92+12], %rd110;
	// begin inline asm
	mov.u64 	%rd91, %clock64;
	// end inline asm
	mul.wide.u32 	%rd111, %r97, 4;
	add.s64 	%rd112, %rd1, %rd111;
	ld.global.u32 	%r99, [%rd112];
	add.s32 	%r100, %r99, %r98;
	// begin inline asm
	mov.u64 	%rd92, %clock64;
	// end inline asm
	sub.s64 	%rd113, %rd92, %rd91;
	st.shared.u32 	[%r92+16], %rd113;
	// begin inline asm
	mov.u64 	%rd93, %clock64;
	// end inline asm
	mul.wide.u32 	%rd114, %r99, 4;
	add.s64 	%rd115, %rd1, %rd114;
	ld.global.u32 	%r101, [%rd115];
	add.s32 	%r102, %r101, %r100;
	// begin inline asm
	mov.u64 	%rd94, %clock64;
	// end inline asm
	sub.s64 	%rd116, %rd94, %rd93;
	st.shared.u32 	[%r92+20], %rd116;
	// begin inline asm
	mov.u64 	%rd95, %clock64;
	// end inline asm
	mul.wide.u32 	%rd117, %r101, 4;
	add.s64 	%rd118, %rd1, %rd117;
	ld.global.u32 	%r103, [%rd118];
	add.s32 	%r104, %r103, %r102;
	// begin inline asm
	mov.u64 	%rd96, %clock64;
	// end inline asm
	sub.s64 	%rd119, %rd96, %rd95;
	st.shared.u32 	[%r92+24], %rd119;
	// begin inline asm
	mov.u64 	%rd97, %clock64;
	// end inline asm
	mul.wide.u32 	%rd120, %r103, 4;
	add.s64 	%rd121, %rd1, %rd120;
	ld.global.u32 	%r124, [%rd121];
	add.s32 	%r138, %r124, %r104;
	// begin inline asm
	mov.u64 	%rd98, %clock64;
	// end inline asm
	sub.s64 	%rd122, %rd98, %rd97;
	st.shared.u32 	[%r92+28], %rd122;
	add.s32 	%r127, %r127, 8;
$L__BB3_8:
	setp.eq.s32 	%p9, %r17, 0;
	@%p9 bra 	$L__BB3_14;
	and.b32  	%r25, %r46, 3;
	setp.lt.u32 	%p10, %r17, 4;
	@%p10 bra 	$L__BB3_11;
	// begin inline asm
	mov.u64 	%rd123, %clock64;
	// end inline asm
	mul.wide.u32 	%rd131, %r124, 4;
	add.s64 	%rd132, %rd1, %rd131;
	ld.global.u32 	%r106, [%rd132];
	add.s32 	%r107, %r106, %r138;
	// begin inline asm
	mov.u64 	%rd124, %clock64;
	// end inline asm
	sub.s64 	%rd133, %rd124, %rd123;
	shl.b32 	%r108, %r127, 2;
	mov.u32 	%r109, duration;
	add.s32 	%r110, %r109, %r108;
	st.shared.u32 	[%r110], %rd133;
	// begin inline asm
	mov.u64 	%rd125, %clock64;
	// end inline asm
	mul.wide.u32 	%rd134, %r106, 4;
	add.s64 	%rd135, %rd1, %rd134;
	ld.global.u32 	%r111, [%rd135];
	add.s32 	%r112, %r111, %r107;
	// begin inline asm
	mov.u64 	%rd126, %clock64;
	// end inline asm
	sub.s64 	%rd136, %rd126, %rd125;
	st.shared.u32 	[%r110+4], %rd136;
	// begin inline asm
	mov.u64 	%rd127, %clock64;
	// end inline asm
	mul.wide.u32 	%rd137, %r111, 4;
	add.s64 	%rd138, %rd1, %rd137;
	ld.global.u32 	%r113, [%rd138];
	add.s32 	%r114, %r113, %r112;
	// begin inline asm
	mov.u64 	%rd128, %clock64;
	// end inline asm
	sub.s64 	%rd139, %rd128, %rd127;
	st.shared.u32 	[%r110+8], %rd139;
	// begin inline asm
	mov.u64 	%rd129, %clock64;
	// end inline asm
	mul.wide.u32 	%rd140, %r113, 4;
	add.s64 	%rd141, %rd1, %rd140;
	ld.global.u32 	%r124, [%rd141];
	add.s32 	%r138, %r124, %r114;
	// begin inline asm
	mov.u64 	%rd130, %clock64;
	// end inline asm
	sub.s64 	%rd142, %rd130, %rd129;
	st.shared.u32 	[%r110+12], %rd142;
	add.s32 	%r127, %r127, 4;
$L__BB3_11:
	setp.eq.s32 	%p11, %r25, 0;
	@%p11 bra 	$L__BB3_14;
	shl.b32 	%r115, %r127, 2;
	mov.u32 	%r116, duration;
	add.s32 	%r135, %r116, %r115;
	neg.s32 	%r134, %r25;
$L__BB3_13:
	.pragma "nounroll";
	// begin inline asm
	mov.u64 	%rd143, %clock64;
	// end inline asm
	mul.wide.u32 	%rd145, %r124, 4;
	add.s64 	%rd146, %rd1, %rd145;
	ld.global.u32 	%r124, [%rd146];
	add.s32 	%r138, %r124, %r138;
	// begin inline asm
	mov.u64 	%rd144, %clock64;
	// end inline asm
	sub.s64 	%rd147, %rd144, %rd143;
	st.shared.u32 	[%r135], %rd147;
	add.s32 	%r135, %r135, 4;
	add.s32 	%r134, %r134, 1;
	setp.ne.s32 	%p12, %r134, 0;
	@%p12 bra 	$L__BB3_13;
$L__BB3_14:
	add.s32 	%r117, %r44, 1;
	mul.wide.u32 	%rd148, %r117, 4;
	add.s64 	%rd149, %rd1, %rd148;
	st.global.u32 	[%rd149], %r138;
	mul.wide.u32 	%rd150, %r44, 4;
	add.s64 	%rd151, %rd1, %rd150;
	st.global.u32 	[%rd151], %r49;
$L__BB3_15:
	ret;

}


// ===== COMPILED SASS (sm_100) =====

	.target	sm_100

	.elftype	@"ET_EXEC"


//--------------------- .note.nv.tkinfo           --------------------------
	.section	.note.nv.tkinfo,"",@"SHT_NOTE"
	.sectionflags	@"SHF_NOTE_NV_TKINFO"
	.tkinfo
        /*0018*/ 	.word	0x00000002
        /*0030*/ 	.string	""
        /*0030*/ 	.string	"ptxas"
        /*0030*/ 	.string	"Cuda compilation tools, release 13.0, V13.0.88"
        /*0030*/ 	.string	"Build cuda_13.0.r13.0/compiler.36424714_0"
        /*0030*/ 	.string	"-arch sm_100 -m 64 "



//--------------------- .note.nv.cuinfo           --------------------------
	.section	.note.nv.cuinfo,"",@"SHT_NOTE"
	.sectionflags	@"SHF_NOTE_NV_CUINFO"
        /*0018*/ 	.short	0x0002
        /*001a*/ 	.short	0x0064
        /*001c*/ 	.short	0x0082
	.zero		2


//--------------------- .nv.info                  --------------------------
	.section	.nv.info,"",@"SHT_CUDA_INFO"
	.align	4


	//----- nvinfo : EIATTR_REGCOUNT
	.align		4
        /*0000*/ 	.byte	0x04, 0x2f
        /*0002*/ 	.short	(.L_1 - .L_0)
	.align		4
.L_0:
        /*0004*/ 	.word	index@(_Z12load_latencyPjmjj)
        /*0008*/ 	.word	0x00000016


	//----- nvinfo : EIATTR_FRAME_SIZE
	.align		4
.L_1:
        /*000c*/ 	.byte	0x04, 0x11
        /*000e*/ 	.short	(.L_3 - .L_2)
	.align		4
.L_2:
        /*0010*/ 	.word	index@(_Z12load_latencyPjmjj)
        /*0014*/ 	.word	0x00000000


	//----- nvinfo : EIATTR_REGCOUNT
	.align		4
.L_3:
        /*0018*/ 	.byte	0x04, 0x2f
        /*001a*/ 	.short	(.L_5 - .L_4)
	.align		4
.L_4:
        /*001c*/ 	.word	index@(_Z26tlb_latency_with_disruptorILb0ELb1EEvPjjjjjjii)
        /*0020*/ 	.word	0x00000020


	//----- nvinfo : EIATTR_FRAME_SIZE
	.align		4
.L_5:
        /*0024*/ 	.byte	0x04, 0x11
        /*0026*/ 	.short	(.L_7 - .L_6)
	.align		4
.L_6:
        /*0028*/ 	.word	index@(_Z26tlb_latency_with_disruptorILb0ELb1EEvPjjjjjjii)
        /*002c*/ 	.word	0x00000000


	//----- nvinfo : EIATTR_REGCOUNT
	.align		4
.L_7:
        /*0030*/ 	.byte	0x04, 0x2f
        /*0032*/ 	.short	(.L_9 - .L_8)
	.align		4
.L_8:
        /*0034*/ 	.word	index@(_Z26tlb_latency_with_disruptorILb0ELb0EEvPjjjjjjii)
        /*0038*/ 	.word	0x0000000c


	//----- nvinfo : EIATTR_FRAME_SIZE
	.align		4
.L_9:
        /*003c*/ 	.byte	0x04, 0x11
        /*003e*/ 	.short	(.L_11 - .L_10)
	.align		4
.L_10:
        /*0040*/ 	.word	index@(_Z26tlb_latency_with_disruptorILb0ELb0EEvPjjjjjjii)
        /*0044*/ 	.word	0x00000000


	//----- nvinfo : EIATTR_REGCOUNT
	.align		4
.L_11:
        /*0048*/ 	.byte	0x04, 0x2f
        /*004a*/ 	.short	(.L_13 - .L_12)
	.align		4
.L_12:
        /*004c*/ 	.word	index@(_Z26tlb_latency_with_disruptorILb1ELb0EEvPjjjjjjii)
        /*0050*/ 	.word	0x00000010


	//----- nvinfo : EIATTR_FRAME_SIZE
	.align		4
.L_13:
        /*0054*/ 	.byte	0x04, 0x11
        /*0056*/ 	.short	(.L_15 - .L_14)
	.align		4
.L_14:
        /*0058*/ 	.word	index@(_Z26tlb_latency_with_disruptorILb1ELb0EEvPjjjjjjii)
        /*005c*/ 	.word	0x00000000


	//----- nvinfo : EIATTR_MIN_STACK_SIZE
	.align		4
.L_15:
        /*0060*/ 	.byte	0x04, 0x12
        /*0062*/ 	.short	(.L_17 - .L_16)
	.align		4
.L_16:
        /*0064*/ 	.word	index@(_Z26tlb_latency_with_disruptorILb1ELb0EEvPjjjjjjii)
        /*0068*/ 	.word	0x00000000


	//----- nvinfo : EIATTR_MIN_STACK_SIZE
	.align		4
.L_17:
        /*006c*/ 	.byte	0x04, 0x12
        /*006e*/ 	.short	(.L_19 - .L_18)
	.align		4
.L_18:
        /*0070*/ 	.word	index@(_Z26tlb_latency_with_disruptorILb0ELb0EEvPjjjjjjii)
        /*0074*/ 	.word	0x00000000


	//----- nvinfo : EIATTR_MIN_STACK_SIZE
	.align		4
.L_19:
        /*0078*/ 	.byte	0x04, 0x12
        /*007a*/ 	.short	(.L_21 - .L_20)
	.align		4
.L_20:
        /*007c*/ 	.word	index@(_Z26tlb_latency_with_disruptorILb0ELb1EEvPjjjjjjii)
        /*0080*/ 	.word	0x00000000


	//----- nvinfo : EIATTR_MIN_STACK_SIZE
	.align		4
.L_21:
        /*0084*/ 	.byte	0x04, 0x12
        /*0086*/ 	.short	(.L_23 - .L_22)
	.align		4
.L_22:
        /*0088*/ 	.word	index@(_Z12load_latencyPjmjj)
        /*008c*/ 	.word	0x00000000
.L_23:


//--------------------- .nv.compat                --------------------------
	.section	.nv.compat,"",@"SHT_CUDA_COMPAT_INFO"
	.align	4
        /*0000*/ 	.byte	0x02, 0x09, 0x00, 0x00, 0x02, 0x02, 0x01, 0x00, 0x02, 0x05, 0x05, 0x00, 0x03, 0x07, 0x01, 0x01
        /*0010*/ 	.byte	0x02, 0x03, 0x00, 0x00, 0x02, 0x06, 0x01, 0x00, 0x04, 0x0b, 0x08, 0x00, 0x09, 0x00, 0x00, 0x00
        /*0020*/ 	.byte	0x00, 0x00, 0x00, 0x00


//--------------------- .nv.info._Z26tlb_latency_with_disruptorILb1ELb0EEvPjjjjjjii --------------------------
	.section	.nv.info._Z26tlb_latency_with_disruptorILb1ELb0EEvPjjjjjjii,"",@"SHT_CUDA_INFO"
	.sectionflags	@""
	.align	4


	//----- nvinfo : EIATTR_CUDA_API_VERSION
	.align		4
        /*0000*/ 	.byte	0x04, 0x37
        /*0002*/ 	.short	(.L_25 - .L_24)
.L_24:
        /*0004*/ 	.word	0x00000082


	//----- nvinfo : EIATTR_KPARAM_INFO
	.align		4
.L_25:
        /*0008*/ 	.byte	0x04, 0x17
        /*000a*/ 	.short	(.L_27 - .L_26)
.L_26:
        /*000c*/ 	.word	0x00000000
        /*0010*/ 	.short	0x0007
        /*0012*/ 	.short	0x0020
        /*0014*/ 	.byte	0x00, 0xf0, 0x11, 0x00


	//----- nvinfo : EIATTR_KPARAM_INFO
	.align		4
.L_27:
        /*0018*/ 	.byte	0x04, 0x17
        /*001a*/ 	.short	(.L_29 - .L_28)
.L_28:
        /*001c*/ 	.word	0x00000000
        /*0020*/ 	.short	0x0006
        /*0022*/ 	.short	0x001c
        /*0024*/ 	.byte	0x00, 0xf0, 0x11, 0x00


	//----- nvinfo : EIATTR_KPARAM_INFO
	.align		4
.L_29:
        /*0028*/ 	.byte	0x04, 0x17
        /*002a*/ 	.short	(.L_31 - .L_30)
.L_30:
        /*002c*/ 	.word	0x00000000
        /*0030*/ 	.short	0x0005
        /*0032*/ 	.short	0x0018
        /*0034*/ 	.byte	0x00, 0xf0, 0x11, 0x00


	//----- nvinfo : EIATTR_KPARAM_INFO
	.align		4
.L_31:
        /*0038*/ 	.byte	0x04, 0x17
        /*003a*/ 	.short	(.L_33 - .L_32)
.L_32:
        /*003c*/ 	.word	0x00000000
        /*0040*/ 	.short	0x0004
        /*0042*/ 	.short	0x0014
        /*0044*/ 	.byte	0x00, 0xf0, 0x11, 0x00


	//----- nvinfo : EIATTR_KPARAM_INFO
	.align		4
.L_33:
        /*0048*/ 	.byte	0x04, 0x17
        /*004a*/ 	.short	(.L_35 - .L_34)
.L_34:
        /*004c*/ 	.word	0x00000000
        /*0050*/ 	.short	0x0003
        /*0052*/ 	.short	0x0010
        /*0054*/ 	.byte	0x00, 0xf0, 0x11, 0x00


	//----- nvinfo : EIATTR_KPARAM_INFO
	.align		4
.L_35:
        /*0058*/ 	.byte	0x04, 0x17
        /*005a*/ 	.short	(.L_37 - .L_36)
.L_36:
        /*005c*/ 	.word	0x00000000
        /*0060*/ 	.short	0x0002
        /*0062*/ 	.short	0x000c
        /*0064*/ 	.byte	0x00, 0xf0, 0x11, 0x00


	//----- nvinfo : EIATTR_KPARAM_INFO
	.align		4
.L_37:
        /*0068*/ 	.byte	0x04, 0x17
        /*006a*/ 	.short	(.L_39 - .L_38)
.L_38:
        /*006c*/ 	.word	0x00000000
        /*0070*/ 	.short	0x0001
        /*0072*/ 	.short	0x0008
        /*0074*/ 	.byte	0x00, 0xf0, 0x11, 0x00


	//----- nvinfo : EIATTR_KPARAM_INFO
	.align		4
.L_39:
        /*0078*/ 	.byte	0x04, 0x17
        /*007a*/ 	.short	(.L_41 - .L_40)
.L_40:
        /*007c*/ 	.word	0x00000000
        /*0080*/ 	.short	0x0000
        /*0082*/ 	.short	0x0000
        /*0084*/ 	.byte	0x00, 0xf5, 0x21, 0x00


	//----- nvinfo : EIATTR_SPARSE_MMA_MASK
	.align		4
.L_41:
        /*0088*/ 	.byte	0x03, 0x50
        /*008a*/ 	.short	0x0000


	//----- nvinfo : EIATTR_MAXREG_COUNT
	.align		4
        /*008c*/ 	.byte	0x03, 0x1b
        /*008e*/ 	.short	0x00ff


	//----- nvinfo : EIATTR_MERCURY_ISA_VERSION
	.align		4
        /*0090*/ 	.byte	0x03, 0x5f
        /*0092*/ 	.short	0x0101


	//----- nvinfo : EIATTR_VRC_CTA_INIT_COUNT
	.align		4
        /*0094*/ 	.byte	0x02, 0x4a
	.zero		1
	.zero		1


	//----- nvinfo : EIATTR_EXIT_INSTR_OFFSETS
	.align		4
        /*0098*/ 	.byte	0x04, 0x1c
        /*009a*/ 	.short	(.L_43 - .L_42)


	//   ....[0]....
.L_42:
        /*009c*/ 	.word	0x00000060


	//   ....[1]....
        /*00a0*/ 	.word	0x000011d0


	//----- nvinfo : EIATTR_CBANK_PARAM_SIZE
	.align		4
.L_43:
        /*00a4*/ 	.byte	0x03, 0x19
        /*00a6*/ 	.short	0x0024


	//----- nvinfo : EIATTR_PARAM_CBANK
	.align		4
        /*00a8*/ 	.byte	0x04, 0x0a
        /*00aa*/ 	.short	(.L_45 - .L_44)
	.align		4
.L_44:
        /*00ac*/ 	.word	index@(.nv.constant0._Z26tlb_latency_with_disruptorILb1ELb0EEvPjjjjjjii)
        /*00b0*/ 	.short	0x0380
        /*00b2*/ 	.short	0x0024


	//----- nvinfo : EIATTR_SW_WAR
	.align		4
.L_45:
        /*00b4*/ 	.byte	0x04, 0x36
        /*00b6*/ 	.short	(.L_47 - .L_46)
.L_46:
        /*00b8*/ 	.word	0x00000008
.L_47:


//--------------------- .nv.info._Z26tlb_latency_with_disruptorILb0ELb0EEvPjjjjjjii --------------------------
	.section	.nv.info._Z26tlb_latency_with_disruptorILb0ELb0EEvPjjjjjjii,"",@"SHT_CUDA_INFO"
	.sectionflags	@""
	.align	4


	//----- nvinfo : EIATTR_CUDA_API_VERSION
	.align		4
        /*0000*/ 	.byte	0x04, 0x37
        /*0002*/ 	.short	(.L_49 - .L_48)
.L_48:
        /*0004*/ 	.word	0x00000082


	//----- nvinfo : EIATTR_KPARAM_INFO
	.align		4
.L_49:
        /*0008*/ 	.byte	0x04, 0x17
        /*000a*/ 	.short	(.L_51 - .L_50)
.L_50:
        /*000c*/ 	.word	0x00000000
        /*0010*/ 	.short	0x0007
        /*0012*/ 	.short	0x0020
        /*0014*/ 	.byte	0x00, 0xf0, 0x11, 0x00


	//----- nvinfo : EIATTR_KPARAM_INFO
	.align		4
.L_51:
        /*0018*/ 	.byte	0x04, 0x17
        /*001a*/ 	.short	(.L_53 - .L_52)
.L_52:
        /*001c*/ 	.word	0x00000000
        /*0020*/ 	.short	0x0006
        /*0022*/ 	.short	0x001c
        /*0024*/ 	.byte	0x00, 0xf0, 0x11, 0x00


	//----- nvinfo : EIATTR_KPARAM_INFO
	.align		4
.L_53:
        /*0028*/ 	.byte	0x04, 0x17
        /*002a*/ 	.short	(.L_55 - .L_54)
.L_54:
        /*002c*/ 	.word	0x00000000
        /*0030*/ 	.short	0x0005
        /*0032*/ 	.short	0x0018
        /*0034*/ 	.byte	0x00, 0xf0, 0x11, 0x00


	//----- nvinfo : EIATTR_KPARAM_INFO
	.align		4
.L_55:
        /*0038*/ 	.byte	0x04, 0x17
        /*003a*/ 	.short	(.L_57 - .L_56)
.L_56:
        /*003c*/ 	.word	0x00000000
        /*0040*/ 	.short	0x0004
        /*0042*/ 	.short	0x0014
        /*0044*/ 	.byte	0x00, 0xf0, 0x11, 0x00


	//----- nvinfo : EIATTR_KPARAM_INFO
	.align		4
.L_57:
        /*0048*/ 	.byte	0x04, 0x17
        /*004a*/ 	.short	(.L_59 - .L_58)
.L_58:
        /*004c*/ 	.word	0x00000000
        /*0050*/ 	.short	0x0003
        /*0052*/ 	.short	0x0010
        /*0054*/ 	.byte	0x00, 0xf0, 0x11, 0x00


	//----- nvinfo : EIATTR_KPARAM_INFO
	.align		4
.L_59:
        /*0058*/ 	.byte	0x04, 0x17
        /*005a*/ 	.short	(.L_61 - .L_60)
.L_60:
        /*005c*/ 	.word	0x00000000
        /*0060*/ 	.short	0x0002
        /*0062*/ 	.short	0x000c
        /*0064*/ 	.byte	0x00, 0xf0, 0x11, 0x00


	//----- nvinfo : EIATTR_KPARAM_INFO
	.align		4
.L_61:
        /*0068*/ 	.byte	0x04, 0x17
        /*006a*/ 	.short	(.L_63 - .L_62)
.L_62:
        /*006c*/ 	.word	0x00000000
        /*0070*/ 	.short	0x0001
        /*0072*/ 	.short	0x0008
        /*0074*/ 	.byte	0x00, 0xf0, 0x11, 0x00


	//----- nvinfo : EIATTR_KPARAM_INFO
	.align		4
.L_63:
        /*0078*/ 	.byte	0x04, 0x17
        /*007a*/ 	.short	(.L_65 - .L_64)
.L_64:
        /*007c*/ 	.word	0x00000000
        /*0080*/ 	.short	0x0000
        /*0082*/ 	.short	0x0000
        /*0084*/ 	.byte	0x00, 0xf5, 0x21, 0x00


	//----- nvinfo : EIATTR_SPARSE_MMA_MASK
	.align		4
.L_65:
        /*0088*/ 	.byte	0x03, 0x50
        /*008a*/ 	.short	0x0000


	//----- nvinfo : EIATTR_MAXREG_COUNT
	.align		4
        /*008c*/ 	.byte	0x03, 0x1b
        /*008e*/ 	.short	0x00ff


	//----- nvinfo : EIATTR_MERCURY_ISA_VERSION
	.align		4
        /*0090*/ 	.byte	0x03, 0x5f
        /*0092*/ 	.short	0x0101


	//----- nvinfo : EIATTR_VRC_CTA_INIT_COUNT
	.align		4
        /*0094*/ 	.byte	0x02, 0x4a
	.zero		1
	.zero		1


	//----- nvinfo : EIATTR_EXIT_INSTR_OFFSETS
	.align		4
        /*0098*/ 	.byte	0x04, 0x1c
        /*009a*/ 	.short	(.L_67 - .L_66)


	//   ....[0]....
.L_66:
        /*009c*/ 	.word	0x00000080


	//   ....[1]....
        /*00a0*/ 	.word	0x000010a0


	//----- nvinfo : EIATTR_CBANK_PARAM_SIZE
	.align		4
.L_67:
        /*00a4*/ 	.byte	0x03, 0x19
        /*00a6*/ 	.short	0x0024


	//----- nvinfo : EIATTR_PARAM_CBANK
	.align		4
        /*00a8*/ 	.byte	0x04, 0x0a
        /*00aa*/ 	.short	(.L_69 - .L_68)
	.align		4
.L_68:
        /*00ac*/ 	.word	index@(.nv.constant0._Z26tlb_latency_with_disruptorILb0ELb0EEvPjjjjjjii)
        /*00b0*/ 	.short	0x0380
        /*00b2*/ 	.short	0x0024


	//----- nvinfo : EIATTR_SW_WAR
	.align		4
.L_69:
        /*00b4*/ 	.byte	0x04, 0x36
        /*00b6*/ 	.short	(.L_71 - .L_70)
.L_70:
        /*00b8*/ 	.word	0x00000008
.L_71:


//--------------------- .nv.info._Z26tlb_latency_with_disruptorILb0ELb1EEvPjjjjjjii --------------------------
	.section	.nv.info._Z26tlb_latency_with_disruptorILb0ELb1EEvPjjjjjjii,"",@"SHT_CUDA_INFO"
	.sectionflags	@""
	.align	4


	//----- nvinfo : EIATTR_CUDA_API_VERSION
	.align		4
        /*0000*/ 	.byte	0x04, 0x37
        /*0002*/ 	.short	(.L_73 - .L_72)
.L_72:
        /*0004*/ 	.word	0x00000082


	//----- nvinfo : EIATTR_KPARAM_INFO
	.align		4
.L_73:
        /*0008*/ 	.byte	0x04, 0x17
        /*000a*/ 	.short	(.L_75 - .L_74)
.L_74:
        /*000c*/ 	.word	0x00000000
        /*0010*/ 	.short	0x0007
        /*0012*/ 	.short	0x0020
        /*0014*/ 	.byte	0x00, 0xf0, 0x11, 0x00


	//----- nvinfo : EIATTR_KPARAM_INFO
	.align		4
.L_75:
        /*0018*/ 	.byte	0x04, 0x17
        /*001a*/ 	.short	(.L_77 - .L_76)
.L_76:
        /*001c*/ 	.word	0x00000000
        /*0020*/ 	.short	0x0006
        /*0022*/ 	.short	0x001c
        /*0024*/ 	.byte	0x00, 0xf0, 0x11, 0x00


	//----- nvinfo : EIATTR_KPARAM_INFO
	.align		4
.L_77:
        /*0028*/ 	.byte	0x04, 0x17
        /*002a*/ 	.short	(.L_79 - .L_78)
.L_78:
        /*002c*/ 	.word	0x00000000
        /*0030*/ 	.short	0x0005
        /*0032*/ 	.short	0x0018
        /*0034*/ 	.byte	0x00, 0xf0, 0x11, 0x00


	//----- nvinfo : EIATTR_KPARAM_INFO
	.align		4
.L_79:
        /*0038*/ 	.byte	0x04, 0x17
        /*003a*/ 	.short	(.L_81 - .L_80)
.L_80:
        /*003c*/ 	.word	0x00000000
        /*0040*/ 	.short	0x0004
        /*0042*/ 	.short	0x0014
        /*0044*/ 	.byte	0x00, 0xf0, 0x11, 0x00


	//----- nvinfo : EIATTR_KPARAM_INFO
	.align		4
.L_81:
        /*0048*/ 	.byte	0x04, 0x17
        /*004a*/ 	.short	(.L_83 - .L_82)
.L_82:
        /*004c*/ 	.word	0x00000000
        /*0050*/ 	.short	0x0003
        /*0052*/ 	.short	0x0010
        /*0054*/ 	.byte	0x00, 0xf0, 0x11, 0x00


	//----- nvinfo : EIATTR_KPARAM_INFO
	.align		4
.L_83:
        /*0058*/ 	.byte	0x04, 0x17
        /*005a*/ 	.short	(.L_85 - .L_84)
.L_84:
        /*005c*/ 	.word	0x00000000
        /*0060*/ 	.short	0x0002
        /*0062*/ 	.short	0x000c
        /*0064*/ 	.byte	0x00, 0xf0, 0x11, 0x00


	//----- nvinfo : EIATTR_KPARAM_INFO
	.align		4
.L_85:
        /*0068*/ 	.byte	0x04, 0x17
        /*006a*/ 	.short	(.L_87 - .L_86)
.L_86:
        /*006c*/ 	.word	0x00000000
        /*0070*/ 	.short	0x0001
        /*0072*/ 	.short	0x0008
        /*0074*/ 	.byte	0x00, 0xf0, 0x11, 0x00


	//----- nvinfo : EIATTR_KPARAM_INFO
	.align		4
.L_87:
        /*0078*/ 	.byte	0x04, 0x17
        /*007a*/ 	.short	(.L_89 - .L_88)
.L_88:
        /*007c*/ 	.word	0x00000000
        /*0080*/ 	.short	0x0000
        /*0082*/ 	.short	0x0000
        /*0084*/ 	.byte	0x00, 0xf5, 0x21, 0x00


	//----- nvinfo : EIATTR_SPARSE_MMA_MASK
	.align		4
.L_89:
        /*0088*/ 	.byte	0x03, 0x50
        /*008a*/ 	.short	0x0000


	//----- nvinfo : EIATTR_MAXREG_COUNT
	.align		4
        /*008c*/ 	.byte	0x03, 0x1b
        /*008e*/ 	.short	0x00ff


	//----- nvinfo : EIATTR_MERCURY_ISA_VERSION
	.align		4
        /*0090*/ 	.byte	0x03, 0x5f
        /*0092*/ 	.short	0x0101


	//----- nvinfo : EIATTR_VRC_CTA_INIT_COUNT
	.align		4
        /*0094*/ 	.byte	0x02, 0x4a
	.zero		1
	.zero		1


	//----- nvinfo : EIATTR_EXIT_INSTR_OFFSETS
	.align		4
        /*0098*/ 	.byte	0x04, 0x1c
        /*009a*/ 	.short	(.L_91 - .L_90)


	//   ....[0]....
.L_90:
        /*009c*/ 	.word	0x00000080


	//   ....[1]....
        /*00a0*/ 	.word	0x000010e0


	//   ....[2]....
        /*00a4*/ 	.word	0x00001120


	//   ....[3]....
        /*00a8*/ 	.word	0x000013d0


	//   ....[4]....
        /*00ac*/ 	.word	0x00001560


	//   ....[5]....
        /*00b0*/ 	.word	0x00001670


	//   ....[6]....
        /*00b4*/ 	.word	0x00001700


	//   ....[7]....
        /*00b8*/ 	.word	0x00001750


	//----- nvinfo : EIATTR_CRS_STACK_SIZE
	.align		4
.L_91:
        /*00bc*/ 	.byte	0x04, 0x1e
        /*00be*/ 	.short	(.L_93 - .L_92)
.L_92:
        /*00c0*/ 	.word	0x00000000


	//----- nvinfo : EIATTR_CBANK_PARAM_SIZE
	.align		4
.L_93:
        /*00c4*/ 	.byte	0x03, 0x19
        /*00c6*/ 	.short	0x0024


	//----- nvinfo : EIATTR_PARAM_CBANK
	.align		4
        /*00c8*/ 	.byte	0x04, 0x0a
        /*00ca*/ 	.short	(.L_95 - .L_94)
	.align		4
.L_94:
        /*00cc*/ 	.word	index@(.nv.constant0._Z26tlb_latency_with_disruptorILb0ELb1EEvPjjjjjjii)
        /*00d0*/ 	.short	0x0380
        /*00d2*/ 	.short	0x0024


	//----- nvinfo : EIATTR_SW_WAR
	.align		4
.L_95:
        /*00d4*/ 	.byte	0x04, 0x36
        /*00d6*/ 	.short	(.L_97 - .L_96)
.L_96:
        /*00d8*/ 	.word	0x00000008
.L_97:


//--------------------- .nv.info._Z12load_latencyPjmjj --------------------------
	.section	.nv.info._Z12load_latencyPjmjj,"",@"SHT_CUDA_INFO"
	.sectionflags	@""
	.align	4


	//----- nvinfo : EIATTR_CUDA_API_VERSION
	.align		4
        /*0000*/ 	.byte	0x04, 0x37
        /*0002*/ 	.short	(.L_99 - .L_98)
.L_98:
        /*0004*/ 	.word	0x00000082


	//----- nvinfo : EIATTR_KPARAM_INFO
	.align		4
.L_99:
        /*0008*/ 	.byte	0x04, 0x17
        /*000a*/ 	.short	(.L_101 - .L_100)
.L_100:
        /*000c*/ 	.word	0x00000000
        /*0010*/ 	.short	0x0003
        /*0012*/ 	.short	0x0014
        /*0014*/ 	.byte	0x00, 0xf0, 0x11, 0x00


	//----- nvinfo : EIATTR_KPARAM_INFO
	.align		4
.L_101:
        /*0018*/ 	.byte	0x04, 0x17
        /*001a*/ 	.short	(.L_103 - .L_102)
.L_102:
        /*001c*/ 	.word	0x00000000
        /*0020*/ 	.short	0x0002
        /*0022*/ 	.short	0x0010
        /*0024*/ 	.byte	0x00, 0xf0, 0x11, 0x00


	//----- nvinfo : EIATTR_KPARAM_INFO
	.align		4
.L_103:
        /*0028*/ 	.byte	0x04, 0x17
        /*002a*/ 	.short	(.L_105 - .L_104)
.L_104:
        /*002c*/ 	.word	0x00000000
        /*0030*/ 	.short	0x0001
        /*0032*/ 	.short	0x0008
        /*0034*/ 	.byte	0x00, 0xf0, 0x21, 0x00


	//----- nvinfo : EIATTR_KPARAM_INFO
	.align		4
.L_105:
        /*0038*/ 	.byte	0x04, 0x17
        /*003a*/ 	.short	(.L_107 - .L_106)
.L_106:
        /*003c*/ 	.word	0x00000000
        /*0040*/ 	.short	0x0000
        /*0042*/ 	.short	0x0000
        /*0044*/ 	.byte	0x00, 0xf5, 0x21, 0x00


	//----- nvinfo : EIATTR_SPARSE_MMA_MASK
	.align		4
.L_107:
        /*0048*/ 	.byte	0x03, 0x50
        /*004a*/ 	.short	0x0000


	//----- nvinfo : EIATTR_MAXREG_COUNT
	.align		4
        /*004c*/ 	.byte	0x03, 0x1b
        /*004e*/ 	.short	0x00ff


	//----- nvinfo : EIATTR_MERCURY_ISA_VERSION
	.align		4
        /*0050*/ 	.byte	0x03, 0x5f
        /*0052*/ 	.short	0x0101


	//----- nvinfo : EIATTR_VRC_CTA_INIT_COUNT
	.align		4
        /*0054*/ 	.byte	0x02, 0x4a
	.zero		1
	.zero		1


	//----- nvinfo : EIATTR_EXIT_INSTR_OFFSETS
	.align		4
        /*0058*/ 	.byte	0x04, 0x1c
        /*005a*/ 	.short	(.L_109 - .L_108)


	//   ....[0]....
.L_108:
        /*005c*/ 	.word	0x00001850


	//   ....[1]....
        /*0060*/ 	.word	0x000019c0


	//   ....[2]....
        /*0064*/ 	.word	0x00001ac0


	//   ....[3]....
        /*0068*/ 	.word	0x00001b40


	//   ....[4]....
        /*006c*/ 	.word	0x00001bc0


	//----- nvinfo : EIATTR_CBANK_PARAM_SIZE
	.align		4
.L_109:
        /*0070*/ 	.byte	0x03, 0x19
        /*0072*/ 	.short	0x0018


	//----- nvinfo : EIATTR_PARAM_CBANK
	.align		4
        /*0074*/ 	.byte	0x04, 0x0a
        /*0076*/ 	.short	(.L_111 - .L_110)
	.align		4
.L_110:
        /*0078*/ 	.word	index@(.nv.constant0._Z12load_latencyPjmjj)
        /*007c*/ 	.short	0x0380
        /*007e*/ 	.short	0x0018


	//----- nvinfo : EIATTR_SW_WAR
	.align		4
.L_111:
        /*0080*/ 	.byte	0x04, 0x36
        /*0082*/ 	.short	(.L_113 - .L_112)
.L_112:
        /*0084*/ 	.word	0x00000008
.L_113:


//--------------------- .nv.callgraph             --------------------------
	.section	.nv.callgraph,"",@"SHT_CUDA_CALLGRAPH"
	.align	4
	.sectionentsize	8
	.align		4
        /*0000*/ 	.word	0x00000000
	.align		4
        /*0004*/ 	.word	0xffffffff
	.align		4
        /*0008*/ 	.word	0x00000000
	.align		4
        /*000c*/ 	.word	0xfffffffe
	.align		4
        /*0010*/ 	.word	0x00000000
	.align		4
        /*0014*/ 	.word	0xfffffffd
	.align		4
        /*0018*/ 	.word	0x00000000
	.align		4
        /*001c*/ 	.word	0xfffffffc


//--------------------- .text._Z26tlb_latency_with_disruptorILb1ELb0EEvPjjjjjjii --------------------------
	.section	.text._Z26tlb_latency_with_disruptorILb1ELb0EEvPjjjjjjii,"ax",@progbits
	.align	128
.text._Z26tlb_latency_with_disruptorILb1ELb0EEvPjjjjjjii:
        .type           _Z26tlb_latency_with_disruptorILb1ELb0EEvPjjjjjjii,@function
        .size           _Z26tlb_latency_with_disruptorILb1ELb0EEvPjjjjjjii,(.L_x_44 - _Z26tlb_latency_with_disruptorILb1ELb0EEvPjjjjjjii)
        .other          _Z26tlb_latency_with_disruptorILb1ELb0EEvPjjjjjjii,@"STO_CUDA_ENTRY STV_DEFAULT"
_Z26tlb_latency_with_disruptorILb1ELb0EEvPjjjjjjii:
[----:B------:R-:W-:Y:S01]  /*0000*/  LDC R1, c[0x0][0x37c] ;  /* 0x0000df00ff017b82 */ /* 0x000fe20000000800 */
[----:B------:R-:W0:Y:S07]  /*0010*/  S2R R2, SR_TID.X ;  /* 0x0000000000027919 */ /* 0x000e2e0000002100 */
[----:B------:R-:W1:Y:S08]  /*0020*/  S2UR UR4, SR_VIRTUALSMID ;  /* 0x00000000000479c3 */ /* 0x000e700000004300 */
[----:B------:R-:W1:Y:S02]  /*0030*/  LDC R0, c[0x0][0x3a0] ;  /* 0x0000e800ff007b82 */ /* 0x000e640000000800 */
[----:B-1----:R-:W-:-:S04]  /*0040*/  ISETP.NE.AND P0, PT, R0, UR4, PT ;  /* 0x0000000400007c0c */ /* 0x002fc8000bf05270 */
[----:B0-----:R-:W-:-:S13]  /*0050*/  ISETP.NE.OR P0, PT, R2, RZ, P0 ;  /* 0x000000ff0200720c */ /* 0x001fda0000705670 */
[----:B------:R-:W-:Y:S05]  /*0060*/  @P0 EXIT ;  /* 0x000000000000094d */ /* 0x000fea0003800000 */
[----:B------:R-:W0:Y:S01]  /*0070*/  LDC.64 R2, c[0x0][0x388] ;  /* 0x0000e200ff027b82 */ /* 0x000e220000000a00 */
[----:B------:R-:W1:Y:S01]  /*0080*/  LDCU.64 UR6, c[0x0][0x390] ;  /* 0x00007200ff0677ac */ /* 0x000e620008000a00 */
[----:B------:R-:W2:Y:S06]  /*0090*/  LDCU.64 UR8, c[0x0][0x358] ;  /* 0x00006b00ff0877ac */ /* 0x000eac0008000a00 */
[----:B------:R-:W3:Y:S01]  /*00a0*/  LDC R10, c[0x0][0x398] ;  /* 0x0000e600ff0a7b82 */ /* 0x000ee20000000800 */
[----:B-1----:R-:W-:Y:S01]  /*00b0*/  UISETP.NE.AND UP0, UPT, UR6, URZ, UPT ;  /* 0x000000ff0600728c */ /* 0x002fe2000bf05270 */
[----:B0-----:R-:W0:Y:S01]  /*00c0*/  I2F.U32.RP R6, R2 ;  /* 0x0000000200067306 */ /* 0x001e220000209000 */
[----:B------:R-:W-:Y:S01]  /*00d0*/  ISETP.NE.U32.AND P1, PT, R2, RZ, PT ;  /* 0x000000ff0200720c */ /* 0x000fe20003f25070 */
[----:B---3--:R-:W-:-:S06]  /*00e0*/  IMAD R3, R3, UR7, R10 ;  /* 0x0000000703037c24 */ /* 0x008fcc000f8e020a */
[----:B0-----:R-:W0:Y:S02]  /*00f0*/  MUFU.RCP R6, R6 ;  /* 0x0000000600067308 */ /* 0x001e240000001000 */
[----:B0-----:R-:W-:-:S06]  /*0100*/  VIADD R4, R6, 0xffffffe ;  /* 0x0ffffffe06047836 */ /* 0x001fcc0000000000 */
[----:B------:R0:W1:Y:S02]  /*0110*/  F2I.FTZ.U32.TRUNC.NTZ R5, R4 ;  /* 0x0000000400057305 */ /* 0x000064000021f000 */
[----:B0-----:R-:W-:Y:S02]  /*0120*/  HFMA2 R4, -RZ, RZ, 0, 0 ;  /* 0x00000000ff047431 */ /* 0x001fe400000001ff */
[----:B-1----:R-:W-:-:S04]  /*0130*/  IMAD.MOV R7, RZ, RZ, -R5 ;  /* 0x000000ffff077224 */ /* 0x002fc800078e0a05 */
[----:B------:R-:W-:-:S04]  /*0140*/  IMAD R7, R7, R2, RZ ;  /* 0x0000000207077224 */ /* 0x000fc800078e02ff */
[----:B------:R-:W-:-:S06]  /*0150*/  IMAD.HI.U32 R8, R5, R7, R4 ;  /* 0x0000000705087227 */ /* 0x000fcc00078e0004 */
[----:B------:R-:W-:-:S04]  /*0160*/  IMAD.HI.U32 R8, R8, R3, RZ ;  /* 0x0000000308087227 */ /* 0x000fc800078e00ff */
[----:B------:R-:W-:-:S04]  /*0170*/  IMAD.MOV R8, RZ, RZ, -R8 ;  /* 0x000000ffff087224 */ /* 0x000fc800078e0a08 */
[----:B------:R-:W-:-:S05]  /*0180*/  IMAD R3, R2, R8, R3 ;  /* 0x0000000802037224 */ /* 0x000fca00078e0203 */
[----:B------:R-:W-:-:S13]  /*0190*/  ISETP.GE.U32.AND P0, PT, R3, R2, PT ;  /* 0x000000020300720c */ /* 0x000fda0003f06070 */
[----:B------:R-:W-:-:S05]  /*01a0*/  @P0 IMAD.IADD R3, R3, 0x1, -R2 ;  /* 0x0000000103030824 */ /* 0x000fca00078e0a02 */
[----:B------:R-:W-:-:S13]  /*01b0*/  ISETP.GE.U32.AND P0, PT, R3, R2, PT ;  /* 0x000000020300720c */ /* 0x000fda0003f06070 */
[-C--:B------:R-:W-:Y:S02]  /*01c0*/  @P0 IADD3 R3, PT, PT, R3, -R2.reuse, RZ ;  /* 0x8000000203030210 */ /* 0x080fe40007ffe0ff */
[----:B------:R-:W-:Y:S01]  /*01d0*/  @!P1 LOP3.LUT R3, RZ, R2, RZ, 0x33, !PT ;  /* 0x00000002ff039212 */ /* 0x000fe200078e33ff */
[----:B--2---:R-:W-:Y:S06]  /*01e0*/  BRA.U !UP0, `(.L_x_0) ;  /* 0x0000000d08e07547 */ /* 0x004fec000b800000 */
[----:B------:R-:W-:Y:S01]  /*01f0*/  UISETP.GE.U32.AND UP0, UPT, UR6, 0x10, UPT ;  /* 0x000000100600788c */ /* 0x000fe2000bf06070 */
[----:B------:R-:W-:Y:S01]  /*0200*/  IMAD.MOV.U32 R13, RZ, RZ, R3 ;  /* 0x000000ffff0d7224 */ /* 0x000fe200078e0003 */
[----:B------:R-:W-:Y:S01]  /*0210*/  ULOP3.LUT UR10, UR6, 0xf, URZ, 0xc0, !UPT ;  /* 0x0000000f060a7892 */ /* 0x000fe2000f8ec0ff */
[----:B------:R-:W-:-:S06]  /*0220*/  UMOV UR4, URZ ;  /* 0x000000ff00047c82 */ /* 0x000fcc0008000000 */
[----:B------:R-:W-:Y:S05]  /*0230*/  BRA.U !UP0, `(.L_x_1) ;  /* 0x0000000508e07547 */ /* 0x000fea000b800000 */
[----:B------:R-:W0:Y:S01]  /*0240*/  S2UR UR7, SR_CgaCtaId ;  /* 0x00000000000779c3 */ /* 0x000e220000008800 */
[----:B------:R-:W-:Y:S01]  /*0250*/  UMOV UR5, 0x400 ;  /* 0x0000040000057882 */ /* 0x000fe20000000000 */
[----:B------:R-:W-:Y:S01]  /*0260*/  ULOP3.LUT UR4, UR6, 0xfffffff0, URZ, 0xc0, !UPT ;  /* 0xfffffff006047892 */ /* 0x000fe2000f8ec0ff */
[----:B------:R-:W-:-:S05]  /*0270*/  IMAD.MOV.U32 R13, RZ, RZ, R3 ;  /* 0x000000ffff0d7224 */ /* 0x000fca00078e0003 */
[----:B------:R-:W1:Y:S01]  /*0280*/  LDC.64 R4, c[0x0][0x380] ;  /* 0x0000e000ff047b82 */ /* 0x000e620000000a00 */
[----:B0-----:R-:W-:Y:S02]  /*0290*/  ULEA UR5, UR7, UR5, 0x18 ;  /* 0x0000000507057291 */ /* 0x001fe4000f8ec0ff */
[----:B------:R-:W-:Y:S02]  /*02a0*/  UIADD3 UR7, UPT, UPT, -UR4, URZ, URZ ;  /* 0x000000ff04077290 */ /* 0x000fe4000fffe1ff */
[----:B------:R-:W-:-:S12]  /*02b0*/  UIADD3 UR5, UPT, UPT, UR5, 0x20, URZ ;  /* 0x0000002005057890 */ /* 0x000fd8000fffe0ff */
.L_x_2:
[----:B0-----:R-:W0:Y:S01]  /*02c0*/  S2UR UR11, SR_CLOCKLO ;  /* 0x00000000000b79c3 */ /* 0x001e220000005000 */
[----:B------:R-:W-:Y:S01]  /*02d0*/  NOP ;  /* 0x0000000000007918 */ /* 0x000fe20000000000 */
[----:B-1----:R-:W-:-:S05]  /*02e0*/  IMAD.WIDE.U32 R6, R13, 0x4, R4 ;  /* 0x000000040d067825 */ /* 0x002fca00078e0004 */
[----:B------:R-:W2:Y:S01]  /*02f0*/  LDG.E R9, desc[UR8][R6.64] ;  /* 0x0000000806097981 */ /* 0x000ea2000c1e1900 */
[----:B------:R-:W-:-:S04]  /*0300*/  CS2R.32 R8, SR_CLOCKLO ;  /* 0x0000000000087805 */ /* 0x000fc80000005000 */
[----:B0-----:R-:W-:Y:S01]  /*0310*/  IADD3 R8, PT, PT, R8, -UR11, RZ ;  /* 0x8000000b08087c10 */ /* 0x001fe2000fffe0ff */
[----:B------:R-:W0:Y:S01]  /*0320*/  S2UR UR11, SR_CLOCKLO ;  /* 0x00000000000b79c3 */ /* 0x000e220000005000 */
[----:B------:R-:W-:Y:S01]  /*0330*/  NOP ;  /* 0x0000000000007918 */ /* 0x000fe20000000000 */
[----:B--2---:R-:W-:-:S06]  /*0340*/  IMAD.WIDE.U32 R6, R9, 0x4, R4 ;  /* 0x0000000409067825 */ /* 0x004fcc00078e0004 */
[----:B------:R-:W2:Y:S02]  /*0350*/  LDG.E R6, desc[UR8][R6.64] ;  /* 0x0000000806067981 */ /* 0x000ea4000c1e1900 */
[----:B--2---:R-:W-:Y:S02]  /*0360*/  IADD3 R3, PT, PT, R6, R9, R3 ;  /* 0x0000000906037210 */ /* 0x004fe40007ffe003 */
[----:B------:R-:W-:-:S05]  /*0370*/  CS2R.32 R9, SR_CLOCKLO ;  /* 0x0000000000097805 */ /* 0x000fca0000005000 */
[----:B0-----:R-:W-:Y:S01]  /*0380*/  VIADD R9, R9, -UR11 ;  /* 0x8000000b09097c36 */ /* 0x001fe20008000000 */
[----:B------:R-:W0:Y:S01]  /*0390*/  S2UR UR11, SR_CLOCKLO ;  /* 0x00000000000b79c3 */ /* 0x000e220000005000 */
[----:B------:R-:W-:Y:S01]  /*03a0*/  NOP ;  /* 0x0000000000007918 */ /* 0x000fe20000000000 */
[----:B------:R-:W-:-:S05]  /*03b0*/  IMAD.WIDE.U32 R6, R6, 0x4, R4 ;  /* 0x0000000406067825 */ /* 0x000fca00078e0004 */
[----:B------:R-:W2:Y:S01]  /*03c0*/  LDG.E R11, desc[UR8][R6.64] ;  /* 0x00000008060b7981 */ /* 0x000ea2000c1e1900 */
[----:B------:R-:W-:-:S05]  /*03d0*/  CS2R.32 R10, SR_CLOCKLO ;  /* 0x00000000000a7805 */ /* 0x000fca0000005000 */
[----:B0-----:R-:W-:Y:S01]  /*03e0*/  VIADD R10, R10, -UR11 ;  /* 0x8000000b0a0a7c36 */ /* 0x001fe20008000000 */
[----:B------:R-:W0:Y:S01]  /*03f0*/  S2UR UR11, SR_CLOCKLO ;  /* 0x00000000000b79c3 */ /* 0x000e220000005000 */
[----:B------:R-:W-:Y:S01]  /*0400*/  NOP ;  /* 0x0000000000007918 */ /* 0x000fe20000000000 */
[----:B--2---:R-:W-:-:S06]  /*0410*/  IMAD.WIDE.U32 R6, R11, 0x4, R4 ;  /* 0x000000040b067825 */ /* 0x004fcc00078e0004 */
[----:B------:R-:W2:Y:S02]  /*0420*/  LDG.E R6, desc[UR8][R6.64] ;  /* 0x0000000806067981 */ /* 0x000ea4000c1e1900 */
[----:B--2---:R-:W-:Y:S02]  /*0430*/  IADD3 R3, PT, PT, R6, R11, R3 ;  /* 0x0000000b06037210 */ /* 0x004fe40007ffe003 */
[----:B------:R-:W-:-:S04]  /*0440*/  CS2R.32 R11, SR_CLOCKLO ;  /* 0x00000000000b7805 */ /* 0x000fc80000005000 */
[----:B0-----:R-:W-:-:S05]  /*0450*/  IADD3 R11, PT, PT, R11, -UR11, RZ ;  /* 0x8000000b0b0b7c10 */ /* 0x001fca000fffe0ff */
[----:B------:R0:W-:Y:S01]  /*0460*/  STS.128 [UR5+-0x20], R8 ;  /* 0xffffe008ff007988 */ /* 0x0001e20008000c05 */
[----:B------:R-:W1:Y:S01]  /*0470*/  S2UR UR11, SR_CLOCKLO ;  /* 0x00000000000b79c3 */ /* 0x000e620000005000 */
[----:B------:R-:W-:Y:S01]  /*0480*/  NOP ;  /* 0x0000000000007918 */ /* 0x000fe20000000000 */
[----:B------:R-:W-:-:S05]  /*0490*/  IMAD.WIDE.U32 R6, R6, 0x4, R4 ;  /* 0x0000000406067825 */ /* 0x000fca00078e0004 */
[----:B0-----:R-:W2:Y:S01]  /*04a0*/  LDG.E R9, desc[UR8][R6.64] ;  /* 0x0000000806097981 */ /* 0x001ea2000c1e1900 */
[----:B------:R-:W-:-:S05]  /*04b0*/  CS2R.32 R8, SR_CLOCKLO ;  /* 0x0000000000087805 */ /* 0x000fca0000005000 */
[----:B-1----:R-:W-:Y:S01]  /*04c0*/  VIADD R8, R8, -UR11 ;  /* 0x8000000b08087c36 */ /* 0x002fe20008000000 */
        /* <DEDUP_REMOVED lines=19> */
[----:B0-----:R-:W-:-:S05]  /*0600*/  VIADD R11, R11, -UR11 ;  /* 0x8000000b0b0b7c36 */ /* 0x001fca0008000000 */
        /* <DEDUP_REMOVED lines=12> */
[----:B------:R-:W-:-:S04]  /*06d0*/  CS2R.32 R9, SR_CLOCKLO ;  /* 0x0000000000097805 */ /* 0x000fc80000005000 */
[----:B0-----:R-:W-:Y:S01]  /*06e0*/  IADD3 R9, PT, PT, R9, -UR11, RZ ;  /* 0x8000000b09097c10 */ /* 0x001fe2000fffe0ff */
        /* <DEDUP_REMOVED lines=11> */
[----:B------:R-:W-:-:S05]  /*07a0*/  CS2R.32 R11, SR_CLOCKLO ;  /* 0x00000000000b7805 */ /* 0x000fca0000005000 */
[----:B0-----:R-:W-:-:S05]  /*07b0*/  VIADD R11, R11, -UR11 ;  /* 0x8000000b0b0b7c36 */ /* 0x001fca0008000000 */
[----:B------:R0:W-:Y:S01]  /*07c0*/  STS.128 [UR5], R8 ;  /* 0x00000008ff007988 */ /* 0x0001e20008000c05 */
[----:B------:R-:W1:Y:S01]  /*07d0*/  S2UR UR11, SR_CLOCKLO ;  /* 0x00000000000b79c3 */ /* 0x000e620000005000 */
[----:B------:R-:W-:Y:S01]  /*07e0*/  NOP ;  /* 0x0000000000007918 */ /* 0x000fe20000000000 */
[----:B------:R-:W-:-:S05]  /*07f0*/  IMAD.WIDE.U32 R6, R6, 0x4, R4 ;  /* 0x0000000406067825 */ /* 0x000fca00078e0004 */
[----:B0-----:R-:W2:Y:S01]  /*0800*/  LDG.E R9, desc[UR8][R6.64] ;  /* 0x0000000806097981 */ /* 0x001ea2000c1e1900 */
[----:B------:R-:W-:-:S04]  /*0810*/  CS2R.32 R8, SR_CLOCKLO ;  /* 0x0000000000087805 */ /* 0x000fc80000005000 */
[----:B-1----:R-:W-:Y:S01]  /*0820*/  IADD3 R8, PT, PT, R8, -UR11, RZ ;  /* 0x8000000b08087c10 */ /* 0x002fe2000fffe0ff */
        /* <DEDUP_REMOVED lines=15> */
[----:B--2---:R-:W-:-:S05]  /*0920*/  IMAD.WIDE.U32 R6, R3, 0x4, R4 ;  /* 0x0000000403067825 */ /* 0x004fca00078e0004 */
[----:B------:R-:W2:Y:S02]  /*0930*/  LDG.E R13, desc[UR8][R6.64] ;  /* 0x00000008060d7981 */ /* 0x000ea4000c1e1900 */
[----:B--2---:R-:W-:Y:S02]  /*0940*/  IADD3 R3, PT, PT, R13, R3, R12 ;  /* 0x000000030d037210 */ /* 0x004fe40007ffe00c */
[----:B------:R-:W-:Y:S01]  /*0950*/  CS2R.32 R11, SR_CLOCKLO ;  /* 0x00000000000b7805 */ /* 0x000fe20000005000 */
[----:B------:R-:W-:-:S03]  /*0960*/  UIADD3 UR7, UPT, UPT, UR7, 0x10, URZ ;  /* 0x0000001007077890 */ /* 0x000fc6000fffe0ff */
[----:B0-----:R-:W-:Y:S01]  /*0970*/  IADD3 R11, PT, PT, R11, -UR11, RZ ;  /* 0x8000000b0b0b7c10 */ /* 0x001fe2000fffe0ff */
[----:B------:R-:W-:-:S04]  /*0980*/  UISETP.NE.AND UP0, UPT, UR7, URZ, UPT ;  /* 0x000000ff0700728c */ /* 0x000fc8000bf05270 */
[----:B------:R0:W-:Y:S01]  /*0990*/  STS.128 [UR5+0x10], R8 ;  /* 0x00001008ff007988 */ /* 0x0001e20008000c05 */
[----:B------:R-:W-:-:S04]  /*09a0*/  UIADD3 UR5, UPT, UPT, UR5, 0x40, URZ ;  /* 0x0000004005057890 */ /* 0x000fc8000fffe0ff */
[----:B------:R-:W-:Y:S08]  /*09b0*/  BRA.U UP0, `(.L_x_2) ;  /* 0xfffffff900407547 */ /* 0x000ff0000b83ffff */
.L_x_1:
[----:B------:R-:W-:-:S09]  /*09c0*/  UISETP.NE.AND UP0, UPT, UR10, URZ, UPT ;  /* 0x000000ff0a00728c */ /* 0x000fd2000bf05270 */
[----:B------:R-:W-:Y:S05]  /*09d0*/  BRA.U !UP0, `(.L_x_0) ;  /* 0x0000000508e47547 */ /* 0x000fea000b800000 */
[----:B------:R-:W-:Y:S02]  /*09e0*/  UISETP.GE.U32.AND UP0, UPT, UR10, 0x8, UPT ;  /* 0x000000080a00788c */ /* 0x000fe4000bf06070 */
[----:B------:R-:W-:-:S07]  /*09f0*/  ULOP3.LUT UR11, UR6, 0x7, URZ, 0xc0, !UPT ;  /* 0x00000007060b7892 */ /* 0x000fce000f8ec0ff */
[----:B------:R-:W-:Y:S05]  /*0a00*/  BRA.U !UP0, `(.L_x_3) ;  /* 0x0000000108f07547 */ /* 0x000fea000b800000 */
[----:B------:R-:W1:Y:S01]  /*0a10*/  S2UR UR10, SR_CLOCKLO ;  /* 0x00000000000a79c3 */ /* 0x000e620000005000 */
[----:B------:R-:W-:-:S07]  /*0a20*/  NOP ;  /* 0x0000000000007918 */ /* 0x000fce0000000000 */
[----:B0-----:R-:W0:Y:S02]  /*0a30*/  LDC.64 R8, c[0x0][0x380] ;  /* 0x0000e000ff087b82 */ /* 0x001e240000000a00 */
[----:B0-----:R-:W-:-:S06]  /*0a40*/  IMAD.WIDE.U32 R4, R13, 0x4, R8 ;  /* 0x000000040d047825 */ /* 0x001fcc00078e0008 */
[----:B------:R0:W2:Y:S02]  /*0a50*/  LDG.E R5, desc[UR8][R4.64] ;  /* 0x0000000804057981 */ /* 0x0000a4000c1e1900 */
[----:B0-----:R-:W-:Y:S01]  /*0a60*/  CS2R.32 R4, SR_CLOCKLO ;  /* 0x0000000000047805 */ /* 0x001fe20000005000 */
[----:B------:R-:W0:Y:S01]  /*0a70*/  S2UR UR7, SR_CgaCtaId ;  /* 0x00000000000779c3 */ /* 0x000e220000008800 */
[----:B------:R-:W-:-:S03]  /*0a80*/  UMOV UR5, 0x400 ;  /* 0x0000040000057882 */ /* 0x000fc60000000000 */
[----:B-1----:R-:W-:Y:S01]  /*0a90*/  VIADD R4, R4, -UR10 ;  /* 0x8000000a04047c36 */ /* 0x002fe20008000000 */
[----:B0-----:R-:W-:-:S04]  /*0aa0*/  ULEA UR5, UR7, UR5, 0x18 ;  /* 0x0000000507057291 */ /* 0x001fc8000f8ec0ff */
[----:B------:R-:W-:Y:S01]  /*0ab0*/  ULEA UR5, UR4, UR5, 0x2 ;  /* 0x0000000504057291 */ /* 0x000fe2000f8e10ff */
        /* <DEDUP_REMOVED lines=9> */
[----:B------:R-:W-:-:S06]  /*0b50*/  IMAD.WIDE.U32 R6, R6, 0x4, R8 ;  /* 0x0000000406067825 */ /* 0x000fcc00078e0008 */
[----:B------:R1:W2:Y:S02]  /*0b60*/  LDG.E R7, desc[UR8][R6.64] ;  /* 0x0000000806077981 */ /* 0x0002a4000c1e1900 */
[----:B-1----:R-:W-:-:S04]  /*0b70*/  CS2R.32 R6, SR_CLOCKLO ;  /* 0x0000000000067805 */ /* 0x002fc80000005000 */
        /* <DEDUP_REMOVED lines=11> */
[----:B0-----:R-:W-:-:S06]  /*0c30*/  IMAD.WIDE.U32 R4, R10, 0x4, R8 ;  /* 0x000000040a047825 */ /* 0x001fcc00078e0008 */
[----:B------:R0:W2:Y:S02]  /*0c40*/  LDG.E R5, desc[UR8][R4.64] ;  /* 0x0000000804057981 */ /* 0x0000a4000c1e1900 */
[----:B0-----:R-:W-:-:S05]  /*0c50*/  CS2R.32 R4, SR_CLOCKLO ;  /* 0x0000000000047805 */ /* 0x001fca0000005000 */
        /* <DEDUP_REMOVED lines=10> */
[----:B------:R-:W-:-:S06]  /*0d00*/  IMAD.WIDE.U32 R6, R6, 0x4, R8 ;  /* 0x0000000406067825 */ /* 0x000fcc00078e0008 */
[----:B------:R1:W2:Y:S02]  /*0d10*/  LDG.E R7, desc[UR8][R6.64] ;  /* 0x0000000806077981 */ /* 0x0002a4000c1e1900 */
[----:B-1----:R-:W-:-:S05]  /*0d20*/  CS2R.32 R6, SR_CLOCKLO ;  /* 0x0000000000067805 */ /* 0x002fca0000005000 */
[----:B0-----:R-:W-:Y:S01]  /*0d30*/  VIADD R6, R6, -UR7 ;  /* 0x8000000706067c36 */ /* 0x001fe20008000000 */
[----:B------:R-:W0:Y:S01]  /*0d40*/  S2UR UR7, SR_CLOCKLO ;  /* 0x00000000000779c3 */ /* 0x000e220000005000 */
[----:B------:R-:W-:Y:S01]  /*0d50*/  NOP ;  /* 0x0000000000007918 */ /* 0x000fe20000000000 */
[----:B--2---:R-:W-:-:S05]  /*0d60*/  IMAD.WIDE.U32 R8, R7, 0x4, R8 ;  /* 0x0000000407087825 */ /* 0x004fca00078e0008 */
[----:B------:R-:W2:Y:S02]  /*0d70*/  LDG.E R13, desc[UR8][R8.64] ;  /* 0x00000008080d7981 */ /* 0x000ea4000c1e1900 */
[----:B--2---:R-:W-:Y:S02]  /*0d80*/  IADD3 R3, PT, PT, R13, R7, R10 ;  /* 0x000000070d037210 */ /* 0x004fe40007ffe00a */
[----:B------:R-:W-:-:S05]  /*0d90*/  CS2R.32 R7, SR_CLOCKLO ;  /* 0x0000000000077805 */ /* 0x000fca0000005000 */
[----:B0-----:R-:W-:Y:S01]  /*0da0*/  VIADD R7, R7, -UR7 ;  /* 0x8000000707077c36 */ /* 0x001fe20008000000 */
[----:B------:R-:W-:-:S04]  /*0db0*/  UIADD3 UR4, UPT, UPT, UR4, 0x8, URZ ;  /* 0x0000000804047890 */ /* 0x000fc8000fffe0ff */
[----:B------:R1:W-:Y:S08]  /*0dc0*/  STS.128 [UR5+0x10], R4 ;  /* 0x00001004ff007988 */ /* 0x0003f00008000c05 */
.L_x_3:
[----:B------:R-:W-:-:S09]  /*0dd0*/  UISETP.NE.AND UP0, UPT, UR11, URZ, UPT ;  /* 0x000000ff0b00728c */ /* 0x000fd2000bf05270 */
[----:B------:R-:W-:Y:S05]  /*0de0*/  BRA.U !UP0, `(.L_x_0) ;  /* 0x0000000108e07547 */ /* 0x000fea000b800000 */
[----:B------:R-:W-:Y:S02]  /*0df0*/  UISETP.GE.U32.AND UP0, UPT, UR11, 0x4, UPT ;  /* 0x000000040b00788c */ /* 0x000fe4000bf06070 */
[----:B------:R-:W-:-:S07]  /*0e00*/  ULOP3.LUT UR6, UR6, 0x3, URZ, 0xc0, !UPT ;  /* 0x0000000306067892 */ /* 0x000fce000f8ec0ff */
[----:B------:R-:W-:Y:S05]  /*0e10*/  BRA.U !UP0, `(.L_x_4) ;  /* 0x0000000108847547 */ /* 0x000fea000b800000 */
[----:B------:R-:W2:Y:S01]  /*0e20*/  S2UR UR10, SR_CLOCKLO ;  /* 0x00000000000a79c3 */ /* 0x000ea20000005000 */
[----:B------:R-:W-:-:S07]  /*0e30*/  NOP ;  /* 0x0000000000007918 */ /* 0x000fce0000000000 */
[----:B0-----:R-:W1:Y:S02]  /*0e40*/  LDC.64 R8, c[0x0][0x380] ;  /* 0x0000e000ff087b82 */ /* 0x001e640000000a00 */
[----:B-1----:R-:W-:-:S06]  /*0e50*/  IMAD.WIDE.U32 R4, R13, 0x4, R8 ;  /* 0x000000040d047825 */ /* 0x002fcc00078e0008 */
[----:B------:R0:W3:Y:S02]  /*0e60*/  LDG.E R5, desc[UR8][R4.64] ;  /* 0x0000000804057981 */ /* 0x0000e4000c1e1900 */
[----:B0-----:R-:W-:Y:S01]  /*0e70*/  CS2R.32 R4, SR_CLOCKLO ;  /* 0x0000000000047805 */ /* 0x001fe20000005000 */
[----:B------:R-:W0:Y:S01]  /*0e80*/  S2UR UR7, SR_CgaCtaId ;  /* 0x00000000000779c3 */ /* 0x000e220000008800 */
[----:B------:R-:W-:Y:S02]  /*0e90*/  UMOV UR5, 0x400 ;  /* 0x0000040000057882 */ /* 0x000fe40000000000 */
[----:B--2---:R-:W-:Y:S01]  /*0ea0*/  IADD3 R4, PT, PT, R4, -UR10, RZ ;  /* 0x8000000a04047c10 */ /* 0x004fe2000fffe0ff */
[----:B0-----:R-:W-:-:S04]  /*0eb0*/  ULEA UR5, UR7, UR5, 0x18 ;  /* 0x0000000507057291 */ /* 0x001fc8000f8ec0ff */
[----:B------:R-:W-:Y:S01]  /*0ec0*/  ULEA UR5, UR4, UR5, 0x2 ;  /* 0x0000000504057291 */ /* 0x000fe2000f8e10ff */
[----:B------:R-:W0:Y:S01]  /*0ed0*/  S2UR UR7, SR_CLOCKLO ;  /* 0x00000000000779c3 */ /* 0x000e220000005000 */
[----:B------:R-:W-:Y:S01]  /*0ee0*/  NOP ;  /* 0x0000000000007918 */ /* 0x000fe20000000000 */
[----:B---3--:R-:W-:-:S06]  /*0ef0*/  IMAD.WIDE.U32 R6, R5, 0x4, R8 ;  /* 0x0000000405067825 */ /* 0x008fcc00078e0008 */
        /* <DEDUP_REMOVED lines=18> */
[----:B------:R2:W-:Y:S08]  /*1020*/  STS.128 [UR5], R4 ;  /* 0x00000004ff007988 */ /* 0x0005f00008000c05 */
.L_x_4:
[----:B------:R-:W-:-:S09]  /*1030*/  UISETP.NE.AND UP0, UPT, UR6, URZ, UPT ;  /* 0x000000ff0600728c */ /* 0x000fd2000bf05270 */
[----:B------:R-:W-:Y:S05]  /*1040*/  BRA.U !UP0, `(.L_x_0) ;  /* 0x0000000108487547 */ /* 0x000fea000b800000 */
[----:B------:R-:W3:Y:S01]  /*1050*/  S2UR UR7, SR_CgaCtaId ;  /* 0x00000000000779c3 */ /* 0x000ee20000008800 */
[----:B------:R-:W-:Y:S01]  /*1060*/  UMOV UR5, 0x400 ;  /* 0x0000040000057882 */ /* 0x000fe20000000000 */
[----:B------:R-:W-:-:S06]  /*1070*/  UIADD3 UR6, UPT, UPT, -UR6, URZ, URZ ;  /* 0x000000ff06067290 */ /* 0x000fcc000fffe1ff */
[----:B-12---:R-:W1:Y:S01]  /*1080*/  LDC.64 R4, c[0x0][0x380] ;  /* 0x0000e000ff047b82 */ /* 0x006e620000000a00 */
[----:B---3--:R-:W-:-:S04]  /*1090*/  ULEA UR5, UR7, UR5, 0x18 ;  /* 0x0000000507057291 */ /* 0x008fc8000f8ec0ff */
[----:B------:R-:W-:-:S12]  /*10a0*/  ULEA UR4, UR4, UR5, 0x2 ;  /* 0x0000000504047291 */ /* 0x000fd8000f8e10ff */
.L_x_5:
[----:B------:R-:W2:Y:S01]  /*10b0*/  S2UR UR5, SR_CLOCKLO ;  /* 0x00000000000579c3 */ /* 0x000ea20000005000 */
[----:B------:R-:W-:Y:S01]  /*10c0*/  NOP ;  /* 0x0000000000007918 */ /* 0x000fe20000000000 */
[----:B-1-3--:R-:W-:-:S05]  /*10d0*/  IMAD.WIDE.U32 R6, R13, 0x4, R4 ;  /* 0x000000040d067825 */ /* 0x00afca00078e0004 */
[----:B------:R-:W3:Y:S02]  /*10e0*/  LDG.E R13, desc[UR8][R6.64] ;  /* 0x00000008060d7981 */ /* 0x000ee4000c1e1900 */
[----:B---3--:R-:W-:Y:S02]  /*10f0*/  IADD3 R3, PT, PT, R13, R3, RZ ;  /* 0x000000030d037210 */ /* 0x008fe40007ffe0ff */
[----:B------:R-:W-:Y:S01]  /*1100*/  CS2R.32 R6, SR_CLOCKLO ;  /* 0x0000000000067805 */ /* 0x000fe20000005000 */
[----:B------:R-:W-:-:S04]  /*1110*/  UIADD3 UR6, UPT, UPT, UR6, 0x1, URZ ;  /* 0x0000000106067890 */ /* 0x000fc8000fffe0ff */
[----:B--2---:R-:W-:Y:S01]  /*1120*/  VIADD R6, R6, -UR5 ;  /* 0x8000000506067c36 */ /* 0x004fe20008000000 */
[----:B------:R-:W-:-:S04]  /*1130*/  UISETP.NE.AND UP0, UPT, UR6, URZ, UPT ;  /* 0x000000ff0600728c */ /* 0x000fc8000bf05270 */
[----:B------:R3:W-:Y:S01]  /*1140*/  STS [UR4], R6 ;  /* 0x00000006ff007988 */ /* 0x0007e20008000804 */
[----:B------:R-:W-:-:S04]  /*1150*/  UIADD3 UR4, UPT, UPT, UR4, 0x4, URZ ;  /* 0x0000000404047890 */ /* 0x000fc8000fffe0ff */
[----:B------:R-:W-:Y:S08]  /*1160*/  BRA.U UP0, `(.L_x_5) ;  /* 0xfffffffd00d07547 */ /* 0x000ff0000b83ffff */
.L_x_0:
[----:B-123--:R-:W1:Y:S01]  /*1170*/  LDC.64 R6, c[0x0][0x380] ;  /* 0x0000e000ff067b82 */ /* 0x00ee620000000a00 */
[----:B------:R-:W-:-:S05]  /*1180*/  IADD3 R5, PT, PT, R2, 0x1, RZ ;  /* 0x0000000102057810 */ /* 0x000fca0007ffe0ff */
[----:B-1----:R-:W-:-:S04]  /*1190*/  IMAD.WIDE.U32 R4, R5, 0x4, R6 ;  /* 0x0000000405047825 */ /* 0x002fc800078e0006 */
[----:B------:R-:W-:Y:S01]  /*11a0*/  IMAD.WIDE.U32 R6, R2, 0x4, R6 ;  /* 0x0000000402067825 */ /* 0x000fe200078e0006 */
[----:B------:R-:W-:Y:S04]  /*11b0*/  STG.E desc[UR8][R4.64], R3 ;  /* 0x0000000304007986 */ /* 0x000fe8000c101908 */
[----:B------:R-:W-:Y:S01]  /*11c0*/  STG.E desc[UR8][R6.64], R0 ;  /* 0x0000000006007986 */ /* 0x000fe2000c101908 */
[----:B------:R-:W-:Y:S05]  /*11d0*/  EXIT ;  /* 0x000000000000794d */ /* 0x000fea0003800000 */
.L_x_6:
[----:B------:R-:W-:-:S00]  /*11e0*/  BRA `(.L_x_6) ;  /* 0xfffffffc00fc7947 */ /* 0x000fc0000383ffff */
[----:B------:R-:W-:-:S00]  /*11f0*/  NOP ;  /* 0x0000000000007918 */ /* 0x000fc00000000000 */
        /* <DEDUP_REMOVED lines=8> */
.L_x_44:


//--------------------- .text._Z26tlb_latency_with_disruptorILb0ELb0EEvPjjjjjjii --------------------------
	.section	.text._Z26tlb_latency_with_disruptorILb0ELb0EEvPjjjjjjii,"ax",@progbits
	.align	128
.text._Z26tlb_latency_with_disruptorILb0ELb0EEvPjjjjjjii:
        .type           _Z26tlb_latency_with_disruptorILb0ELb0EEvPjjjjjjii,@function
        .size           _Z26tlb_latency_with_disruptorILb0ELb0EEvPjjjjjjii,(.L_x_45 - _Z26tlb_latency_with_disruptorILb0ELb0EEvPjjjjjjii)
        .other          _Z26tlb_latency_with_disruptorILb0ELb0EEvPjjjjjjii,@"STO_CUDA_ENTRY STV_DEFAULT"
_Z26tlb_latency_with_disruptorILb0ELb0EEvPjjjjjjii:
[----:B------:R-:W-:Y:S01]  /*0000*/  LDC R1, c[0x0][0x37c] ;  /* 0x0000df00ff017b82 */ /* 0x000fe20000000800 */
[----:B------:R-:W0:Y:S07]  /*0010*/  S2R R0, SR_TID.X ;  /* 0x0000000000007919 */ /* 0x000e2e0000002100 */
[----:B------:R-:W1:Y:S01]  /*0020*/  S2UR UR4, SR_VIRTUALSMID ;  /* 0x00000000000479c3 */ /* 0x000e620000004300 */
[----:B------:R-:W2:Y:S07]  /*0030*/  LDCU UR12, c[0x0][0x398] ;  /* 0x00007300ff0c77ac */ /* 0x000eae0008000800 */
[----:B------:R-:W1:Y:S02]  /*0040*/  LDC R2, c[0x0][0x39c] ;  /* 0x0000e700ff027b82 */ /* 0x000e640000000800 */
[----:B-1----:R-:W-:-:S04]  /*0050*/  ISETP.NE.AND P0, PT, R2, UR4, PT ;  /* 0x0000000402007c0c */ /* 0x002fc8000bf05270 */
[----:B0-----:R-:W-:Y:S01]  /*0060*/  ISETP.NE.OR P0, PT, R0, RZ, P0 ;  /* 0x000000ff0000720c */ /* 0x001fe20000705670 */
[----:B--2---:R-:W-:-:S12]  /*0070*/  IMAD.U32 R0, RZ, RZ, UR12 ;  /* 0x0000000cff007e24 */ /* 0x004fd8000f8e00ff */
[----:B------:R-:W-:Y:S05]  /*0080*/  @P0 EXIT ;  /* 0x000000000000094d */ /* 0x000fea0003800000 */
[----:B------:R-:W0:Y:S01]  /*0090*/  LDCU UR7, c[0x0][0x390] ;  /* 0x00007200ff0777ac */ /* 0x000e220008000800 */
[----:B------:R-:W1:Y:S01]  /*00a0*/  LDCU.64 UR8, c[0x0][0x358] ;  /* 0x00006b00ff0877ac */ /* 0x000e620008000a00 */
[----:B0-----:R-:W-:-:S09]  /*00b0*/  UISETP.NE.AND UP0, UPT, UR7, URZ, UPT ;  /* 0x000000ff0700728c */ /* 0x001fd2000bf05270 */
[----:B-1----:R-:W-:Y:S05]  /*00c0*/  BRA.U !UP0, `(.L_x_7) ;  /* 0x0000000d08e07547 */ /* 0x002fea000b800000 */
[----:B------:R-:W-:Y:S01]  /*00d0*/  UISETP.GE.U32.AND UP0, UPT, UR7, 0x10, UPT ;  /* 0x000000100700788c */ /* 0x000fe2000bf06070 */
[----:B------:R-:W-:Y:S01]  /*00e0*/  IMAD.U32 R9, RZ, RZ, UR12 ;  /* 0x0000000cff097e24 */ /* 0x000fe2000f8e00ff */
[----:B------:R-:W-:Y:S01]  /*00f0*/  ULOP3.LUT UR10, UR7, 0xf, URZ, 0xc0, !UPT ;  /* 0x0000000f070a7892 */ /* 0x000fe2000f8ec0ff */
[----:B------:R-:W-:-:S06]  /*0100*/  UMOV UR4, URZ ;  /* 0x000000ff00047c82 */ /* 0x000fcc0008000000 */
[----:B------:R-:W-:Y:S05]  /*0110*/  BRA.U !UP0, `(.L_x_8) ;  /* 0x0000000508e07547 */ /* 0x000fea000b800000 */
[----:B------:R-:W0:Y:S01]  /*0120*/  S2UR UR6, SR_CgaCtaId ;  /* 0x00000000000679c3 */ /* 0x000e220000008800 */
[----:B------:R-:W-:Y:S01]  /*0130*/  UMOV UR5, 0x400 ;  /* 0x0000040000057882 */ /* 0x000fe20000000000 */
[----:B------:R-:W-:Y:S01]  /*0140*/  ULOP3.LUT UR4, UR7, 0xfffffff0, URZ, 0xc0, !UPT ;  /* 0xfffffff007047892 */ /* 0x000fe2000f8ec0ff */
[----:B------:R-:W-:-:S05]  /*0150*/  IMAD.U32 R9, RZ, RZ, UR12 ;  /* 0x0000000cff097e24 */ /* 0x000fca000f8e00ff */
[----:B------:R-:W1:Y:S01]  /*0160*/  LDC.64 R2, c[0x0][0x380] ;  /* 0x0000e000ff027b82 */ /* 0x000e620000000a00 */
[----:B0-----:R-:W-:Y:S02]  /*0170*/  ULEA UR5, UR6, UR5, 0x18 ;  /* 0x0000000506057291 */ /* 0x001fe4000f8ec0ff */
[----:B------:R-:W-:Y:S02]  /*0180*/  UIADD3 UR6, UPT, UPT, -UR4, URZ, URZ ;  /* 0x000000ff04067290 */ /* 0x000fe4000fffe1ff */
[----:B------:R-:W-:-:S12]  /*0190*/  UIADD3 UR5, UPT, UPT, UR5, 0x20, URZ ;  /* 0x0000002005057890 */ /* 0x000fd8000fffe0ff */
.L_x_9:
[----:B0-----:R-:W0:Y:S01]  /*01a0*/  S2UR UR11, SR_CLOCKLO ;  /* 0x00000000000b79c3 */ /* 0x001e220000005000 */
[----:B------:R-:W-:Y:S01]  /*01b0*/  NOP ;  /* 0x0000000000007918 */ /* 0x000fe20000000000 */
[----:B-1----:R-:W-:-:S06]  /*01c0*/  IMAD.WIDE.U32 R4, R9, 0x4, R2 ;  /* 0x0000000409047825 */ /* 0x002fcc00078e0002 */
        /* <DEDUP_REMOVED lines=82> */
[----:B0-----:R-:W-:-:S04]  /*06f0*/  CS2R.32 R4, SR_CLOCKLO ;  /* 0x0000000000047805 */ /* 0x001fc80000005000 */
        /* <DEDUP_REMOVED lines=26> */
.L_x_8:
[----:B------:R-:W-:-:S09]  /*08a0*/  UISETP.NE.AND UP0, UPT, UR10, URZ, UPT ;  /* 0x000000ff0a00728c */ /* 0x000fd2000bf05270 */
[----:B------:R-:W-:Y:S05]  /*08b0*/  BRA.U !UP0, `(.L_x_7) ;  /* 0x0000000508e47547 */ /* 0x000fea000b800000 */
[----:B------:R-:W-:Y:S02]  /*08c0*/  UISETP.GE.U32.AND UP0, UPT, UR10, 0x8, UPT ;  /* 0x000000080a00788c */ /* 0x000fe4000bf06070 */
[----:B------:R-:W-:-:S07]  /*08d0*/  ULOP3.LUT UR11, UR7, 0x7, URZ, 0xc0, !UPT ;  /* 0x00000007070b7892 */ /* 0x000fce000f8ec0ff */
[----:B------:R-:W-:Y:S05]  /*08e0*/  BRA.U !UP0, `(.L_x_10) ;  /* 0x0000000108f07547 */ /* 0x000fea000b800000 */
[----:B------:R-:W1:Y:S01]  /*08f0*/  S2UR UR10, SR_CLOCKLO ;  /* 0x00000000000a79c3 */ /* 0x000e620000005000 */
[----:B------:R-:W-:-:S07]  /*0900*/  NOP ;  /* 0x0000000000007918 */ /* 0x000fce0000000000 */
[----:B------:R-:W0:Y:S02]  /*0910*/  LDC.64 R2, c[0x0][0x380] ;  /* 0x0000e000ff027b82 */ /* 0x000e240000000a00 */
        /* <DEDUP_REMOVED lines=57> */
.L_x_10:
[----:B------:R-:W-:-:S09]  /*0cb0*/  UISETP.NE.AND UP0, UPT, UR11, URZ, UPT ;  /* 0x000000ff0b00728c */ /* 0x000fd2000bf05270 */
[----:B------:R-:W-:Y:S05]  /*0cc0*/  BRA.U !UP0, `(.L_x_7) ;  /* 0x0000000108e07547 */ /* 0x000fea000b800000 */
[----:B------:R-:W-:Y:S02]  /*0cd0*/  UISETP.GE.U32.AND UP0, UPT, UR11, 0x4, UPT ;  /* 0x000000040b00788c */ /* 0x000fe4000bf06070 */
[----:B------:R-:W-:-:S07]  /*0ce0*/  ULOP3.LUT UR5, UR7, 0x3, URZ, 0xc0, !UPT ;  /* 0x0000000307057892 */ /* 0x000fce000f8ec0ff */
[----:B------:R-:W-:Y:S05]  /*0cf0*/  BRA.U !UP0, `(.L_x_11) ;  /* 0x0000000108847547 */ /* 0x000fea000b800000 */
[----:B------:R-:W2:Y:S01]  /*0d00*/  S2UR UR10, SR_CLOCKLO ;  /* 0x00000000000a79c3 */ /* 0x000ea20000005000 */
[----:B------:R-:W-:-:S07]  /*0d10*/  NOP ;  /* 0x0000000000007918 */ /* 0x000fce0000000000 */
[----:B------:R-:W0:Y:S02]  /*0d20*/  LDC.64 R2, c[0x0][0x380] ;  /* 0x0000e000ff027b82 */ /* 0x000e240000000a00 */
[----:B01----:R-:W-:-:S06]  /*0d30*/  IMAD.WIDE.U32 R4, R9, 0x4, R2 ;  /* 0x0000000409047825 */ /* 0x003fcc00078e0002 */
        /* <DEDUP_REMOVED lines=25> */
[----:B------:R-:W-:-:S04]  /*0ed0*/  CS2R.32 R7, SR_CLOCKLO ;  /* 0x0000000000077805 */ /* 0x000fc80000005000 */
[----:B0-----:R-:W-:Y:S01]  /*0ee0*/  IADD3 R7, PT, PT, R7, -UR7, RZ ;  /* 0x8000000707077c10 */ /* 0x001fe2000fffe0ff */
[----:B------:R-:W-:-:S04]  /*0ef0*/  UIADD3 UR4, UPT, UPT, UR4, 0x4, URZ ;  /* 0x0000000404047890 */ /* 0x000fc8000fffe0ff */
[----:B------:R2:W-:Y:S08]  /*0f00*/  STS.128 [UR6], R4 ;  /* 0x00000004ff007988 */ /* 0x0005f00008000c06 */
.L_x_11:
[----:B------:R-:W-:-:S09]  /*0f10*/  UISETP.NE.AND UP0, UPT, UR5, URZ, UPT ;  /* 0x000000ff0500728c */ /* 0x000fd2000bf05270 */
[----:B------:R-:W-:Y:S05]  /*0f20*/  BRA.U !UP0, `(.L_x_7) ;  /* 0x0000000108487547 */ /* 0x000fea000b800000 */
[----:B------:R-:W3:Y:S01]  /*0f30*/  S2UR UR7, SR_CgaCtaId ;  /* 0x00000000000779c3 */ /* 0x000ee20000008800 */
[----:B------:R-:W-:Y:S01]  /*0f40*/  UMOV UR6, 0x400 ;  /* 0x0000040000067882 */ /* 0x000fe20000000000 */
[----:B------:R-:W-:-:S06]  /*0f50*/  UIADD3 UR5, UPT, UPT, -UR5, URZ, URZ ;  /* 0x000000ff05057290 */ /* 0x000fcc000fffe1ff */
[----:B------:R-:W4:Y:S01]  /*0f60*/  LDC.64 R2, c[0x0][0x380] ;  /* 0x0000e000ff027b82 */ /* 0x000f220000000a00 */
[----:B---3--:R-:W-:-:S04]  /*0f70*/  ULEA UR6, UR7, UR6, 0x18 ;  /* 0x0000000607067291 */ /* 0x008fc8000f8ec0ff */
[----:B------:R-:W-:-:S12]  /*0f80*/  ULEA UR4, UR4, UR6, 0x2 ;  /* 0x0000000604047291 */ /* 0x000fd8000f8e10ff */
.L_x_12:
[----:B---3--:R-:W3:Y:S01]  /*0f90*/  S2UR UR6, SR_CLOCKLO ;  /* 0x00000000000679c3 */ /* 0x008ee20000005000 */
[----:B------:R-:W-:Y:S01]  /*0fa0*/  NOP ;  /* 0x0000000000007918 */ /* 0x000fe20000000000 */
[----:B012-4-:R-:W-:-:S05]  /*0fb0*/  IMAD.WIDE.U32 R4, R9, 0x4, R2 ;  /* 0x0000000409047825 */ /* 0x017fca00078e0002 */
[----:B------:R-:W2:Y:S02]  /*0fc0*/  LDG.E R9, desc[UR8][R4.64] ;  /* 0x0000000804097981 */ /* 0x000ea4000c1e1900 */
[----:B--2---:R-:W-:Y:S01]  /*0fd0*/  IMAD.IADD R0, R9, 0x1, R0 ;  /* 0x0000000109007824 */ /* 0x004fe200078e0200 */
[----:B------:R-:W-:Y:S01]  /*0fe0*/  CS2R.32 R4, SR_CLOCKLO ;  /* 0x0000000000047805 */ /* 0x000fe20000005000 */
[----:B------:R-:W-:-:S04]  /*0ff0*/  UIADD3 UR5, UPT, UPT, UR5, 0x1, URZ ;  /* 0x0000000105057890 */ /* 0x000fc8000fffe0ff */
[----:B---3--:R-:W-:Y:S01]  /*1000*/  VIADD R4, R4, -UR6 ;  /* 0x8000000604047c36 */ /* 0x008fe20008000000 */
[----:B------:R-:W-:-:S04]  /*1010*/  UISETP.NE.AND UP0, UPT, UR5, URZ, UPT ;  /* 0x000000ff0500728c */ /* 0x000fc8000bf05270 */
[----:B------:R3:W-:Y:S01]  /*1020*/  STS [UR4], R4 ;  /* 0x00000004ff007988 */ /* 0x0007e20008000804 */
[----:B------:R-:W-:-:S04]  /*1030*/  UIADD3 UR4, UPT, UPT, UR4, 0x4, URZ ;  /* 0x0000000404047890 */ /* 0x000fc8000fffe0ff */
[----:B------:R-:W-:Y:S08]  /*1040*/  BRA.U UP0, `(.L_x_12) ;  /* 0xfffffffd00d07547 */ /* 0x000ff0000b83ffff */
.L_x_7:
[----:B012---:R-:W0:Y:S08]  /*1050*/  LDC R5, c[0x0][0x388] ;  /* 0x0000e200ff057b82 */ /* 0x007e300000000800 */
[----:B------:R-:W1:Y:S01]  /*1060*/  LDC.64 R2, c[0x0][0x380] ;  /* 0x0000e000ff027b82 */ /* 0x000e620000000a00 */
[----:B0-----:R-:W-:-:S05]  /*1070*/  IADD3 R5, PT, PT, R5, 0x1, RZ ;  /* 0x0000000105057810 */ /* 0x001fca0007ffe0ff */
[----:B-1----:R-:W-:-:S05]  /*1080*/  IMAD.WIDE.U32 R2, R5, 0x4, R2 ;  /* 0x0000000405027825 */ /* 0x002fca00078e0002 */
[----:B------:R-:W-:Y:S01]  /*1090*/  STG.E desc[UR8][R2.64], R0 ;  /* 0x0000000002007986 */ /* 0x000fe2000c101908 */
[----:B------:R-:W-:Y:S05]  /*10a0*/  EXIT ;  /* 0x000000000000794d */ /* 0x000fea0003800000 */
.L_x_13:
        /* <DEDUP_REMOVED lines=13> */
.L_x_45:


//--------------------- .text._Z26tlb_latency_with_disruptorILb0ELb1EEvPjjjjjjii --------------------------
	.section	.text._Z26tlb_latency_with_disruptorILb0ELb1EEvPjjjjjjii,"ax",@progbits
	.align	128
.text._Z26tlb_latency_with_disruptorILb0ELb1EEvPjjjjjjii:
        .type           _Z26tlb_latency_with_disruptorILb0ELb1EEvPjjjjjjii,@function
        .size           _Z26tlb_latency_with_disruptorILb0ELb1EEvPjjjjjjii,(.L_x_46 - _Z26tlb_latency_with_disruptorILb0ELb1EEvPjjjjjjii)
        .other          _Z26tlb_latency_with_disruptorILb0ELb1EEvPjjjjjjii,@"STO_CUDA_ENTRY STV_DEFAULT"
_Z26tlb_latency_with_disruptorILb0ELb1EEvPjjjjjjii:
[----:B------:R-:W-:Y:S01]  /*0000*/  LDC R1, c[0x0][0x37c] ;  /* 0x0000df00ff017b82 */ /* 0x000fe20000000800 */
[----:B------:R-:W0:Y:S07]  /*0010*/  S2R R0, SR_TID.X ;  /* 0x0000000000007919 */ /* 0x000e2e0000002100 */
[----:B------:R-:W1:Y:S01]  /*0020*/  S2UR UR4, SR_VIRTUALSMID ;  /* 0x00000000000479c3 */ /* 0x000e620000004300 */
[----:B------:R-:W2:Y:S07]  /*0030*/  LDCU UR8, c[0x0][0x398] ;  /* 0x00007300ff0877ac */ /* 0x000eae0008000800 */
[----:B------:R-:W1:Y:S01]  /*0040*/  LDC R2, c[0x0][0x39c] ;  /* 0x0000e700ff027b82 */ /* 0x000e620000000800 */
[----:B--2---:R-:W-:Y:S01]  /*0050*/  IMAD.U32 R8, RZ, RZ, UR8 ;  /* 0x00000008ff087e24 */ /* 0x004fe2000f8e00ff */
[----:B-1----:R-:W-:-:S04]  /*0060*/  ISETP.NE.AND P0, PT, R2, UR4, PT ;  /* 0x0000000402007c0c */ /* 0x002fc8000bf05270 */
[----:B0-----:R-:W-:-:S13]  /*0070*/  ISETP.NE.OR P0, PT, R0, RZ, P0 ;  /* 0x000000ff0000720c */ /* 0x001fda0000705670 */
[----:B------:R-:W-:Y:S05]  /*0080*/  @P0 EXIT ;  /* 0x000000000000094d */ /* 0x000fea0003800000 */
[----:B------:R-:W0:Y:S01]  /*0090*/  LDC R0, c[0x0][0x390] ;  /* 0x0000e400ff007b82 */ /* 0x000e220000000800 */
[----:B------:R-:W1:Y:S01]  /*00a0*/  LDCU.64 UR6, c[0x0][0x358] ;  /* 0x00006b00ff0677ac */ /* 0x000e620008000a00 */
[----:B0-----:R-:W-:-:S13]  /*00b0*/  ISETP.NE.AND P0, PT, R0, RZ, PT ;  /* 0x000000ff0000720c */ /* 0x001fda0003f05270 */
[----:B-1----:R-:W-:Y:S05]  /*00c0*/  @!P0 BRA `(.L_x_14) ;  /* 0x0000000c00e08947 */ /* 0x002fea0003800000 */
[C---:B------:R-:W-:Y:S01]  /*00d0*/  ISETP.GE.U32.AND P1, PT, R0.reuse, 0x10, PT ;  /* 0x000000100000780c */ /* 0x040fe20003f26070 */
[----:B------:R-:W-:Y:S01]  /*00e0*/  IMAD.MOV.U32 R2, RZ, RZ, RZ ;  /* 0x000000ffff027224 */ /* 0x000fe200078e00ff */
[----:B------:R-:W-:Y:S01]  /*00f0*/  LOP3.LUT R12, R0, 0xf, RZ, 0xc0, !PT ;  /* 0x0000000f000c7812 */ /* 0x000fe200078ec0ff */
[----:B------:R-:W-:-:S10]  /*0100*/  IMAD.U32 R9, RZ, RZ, UR8 ;  /* 0x00000008ff097e24 */ /* 0x000fd4000f8e00ff */
[----:B------:R-:W-:Y:S05]  /*0110*/  @!P1 BRA `(.L_x_15) ;  /* 0x0000000400e09947 */ /* 0x000fea0003800000 */
[----:B------:R-:W0:Y:S01]  /*0120*/  S2UR UR5, SR_CgaCtaId ;  /* 0x00000000000579c3 */ /* 0x000e220000008800 */
[----:B------:R-:W-:Y:S01]  /*0130*/  LOP3.LUT R2, R0, 0xfffffff0, RZ, 0xc0, !PT ;  /* 0xfffffff000027812 */ /* 0x000fe200078ec0ff */
[----:B------:R-:W-:Y:S01]  /*0140*/  UMOV UR4, 0x400 ;  /* 0x0000040000047882 */ /* 0x000fe20000000000 */
[----:B------:R-:W-:-:S03]  /*0150*/  MOV R9, UR8 ;  /* 0x0000000800097c02 */ /* 0x000fc60008000f00 */
[----:B------:R-:W-:Y:S02]  /*0160*/  IMAD.MOV R3, RZ, RZ, -R2 ;  /* 0x000000ffff037224 */ /* 0x000fe400078e0a02 */
[----:B------:R-:W1:Y:S01]  /*0170*/  LDC.64 R10, c[0x0][0x380] ;  /* 0x0000e000ff0a7b82 */ /* 0x000e620000000a00 */
[----:B0-----:R-:W-:-:S04]  /*0180*/  ULEA UR4, UR5, UR4, 0x18 ;  /* 0x0000000405047291 */ /* 0x001fc8000f8ec0ff */
[----:B------:R-:W-:-:S12]  /*0190*/  UIADD3 UR4, UPT, UPT, UR4, 0x20, URZ ;  /* 0x0000002004047890 */ /* 0x000fd8000fffe0ff */
.L_x_16:
[----:B0-----:R-:W0:Y:S01]  /*01a0*/  S2UR UR5, SR_CLOCKLO ;  /* 0x00000000000579c3 */ /* 0x001e220000005000 */
[----:B------:R-:W-:Y:S01]  /*01b0*/  NOP ;  /* 0x0000000000007918 */ /* 0x000fe20000000000 */
[----:B-1----:R-:W-:-:S06]  /*01c0*/  IMAD.WIDE.U32 R4, R9, 0x4, R10 ;  /* 0x0000000409047825 */ /* 0x002fcc00078e000a */
        /* <DEDUP_REMOVED lines=102> */
[----:B------:R-:W-:Y:S01]  /*0830*/  CS2R.32 R7, SR_CLOCKLO ;  /* 0x0000000000077805 */ /* 0x000fe20000005000 */
[----:B------:R-:W-:-:S04]  /*0840*/  VIADD R3, R3, 0x10 ;  /* 0x0000001003037836 */ /* 0x000fc80000000000 */
[----:B0-----:R-:W-:Y:S01]  /*0850*/  VIADD R7, R7, -UR5 ;  /* 0x8000000507077c36 */ /* 0x001fe20008000000 */
[----:B------:R-:W-:-:S04]  /*0860*/  ISETP.NE.AND P1, PT, R3, RZ, PT ;  /* 0x000000ff0300720c */ /* 0x000fc80003f25270 */
[----:B------:R0:W-:Y:S01]  /*0870*/  STS.128 [UR4+0x10], R4 ;  /* 0x00001004ff007988 */ /* 0x0001e20008000c04 */
[----:B------:R-:W-:-:S08]  /*0880*/  UIADD3 UR4, UPT, UPT, UR4, 0x40, URZ ;  /* 0x0000004004047890 */ /* 0x000fd0000fffe0ff */
[----:B------:R-:W-:Y:S05]  /*0890*/  @P1 BRA `(.L_x_16) ;  /* 0xfffffff800401947 */ /* 0x000fea000383ffff */
.L_x_15:
[----:B------:R-:W-:-:S13]  /*08a0*/  ISETP.NE.AND P1, PT, R12, RZ, PT ;  /* 0x000000ff0c00720c */ /* 0x000fda0003f25270 */
[----:B------:R-:W-:Y:S05]  /*08b0*/  @!P1 BRA `(.L_x_14) ;  /* 0x0000000400e49947 */ /* 0x000fea0003800000 */
[----:B------:R-:W-:Y:S02]  /*08c0*/  ISETP.GE.U32.AND P1, PT, R12, 0x8, PT ;  /* 0x000000080c00780c */ /* 0x000fe40003f26070 */
[----:B------:R-:W-:-:S11]  /*08d0*/  LOP3.LUT R12, R0, 0x7, RZ, 0xc0, !PT ;  /* 0x00000007000c7812 */ /* 0x000fd600078ec0ff */
[----:B------:R-:W-:Y:S05]  /*08e0*/  @!P1 BRA `(.L_x_17) ;  /* 0x0000000000f09947 */ /* 0x000fea0003800000 */
[----:B------:R-:W1:Y:S01]  /*08f0*/  S2UR UR4, SR_CLOCKLO ;  /* 0x00000000000479c3 */ /* 0x000e620000005000 */
[----:B------:R-:W-:-:S07]  /*0900*/  NOP ;  /* 0x0000000000007918 */ /* 0x000fce0000000000 */
[----:B------:R-:W0:Y:S02]  /*0910*/  LDC.64 R10, c[0x0][0x380] ;  /* 0x0000e000ff0a7b82 */ /* 0x000e240000000a00 */
[----:B0-----:R-:W-:-:S06]  /*0920*/  IMAD.WIDE.U32 R4, R9, 0x4, R10 ;  /* 0x0000000409047825 */ /* 0x001fcc00078e000a */
[----:B------:R0:W2:Y:S02]  /*0930*/  LDG.E R5, desc[UR6][R4.64] ;  /* 0x0000000604057981 */ /* 0x0000a4000c1e1900 */
[----:B0-----:R-:W-:Y:S01]  /*0940*/  CS2R.32 R4, SR_CLOCKLO ;  /* 0x0000000000047805 */ /* 0x001fe20000005000 */
[----:B------:R-:W0:Y:S01]  /*0950*/  S2R R6, SR_CgaCtaId ;  /* 0x0000000000067919 */ /* 0x000e220000008800 */
[----:B------:R-:W-:-:S03]  /*0960*/  MOV R3, 0x400 ;  /* 0x0000040000037802 */ /* 0x000fc60000000f00 */
[----:B-1----:R-:W-:Y:S01]  /*0970*/  VIADD R4, R4, -UR4 ;  /* 0x8000000404047c36 */ /* 0x002fe20008000000 */
[----:B0-----:R-:W-:-:S04]  /*0980*/  LEA R3, R6, R3, 0x18 ;  /* 0x0000000306037211 */ /* 0x001fc800078ec0ff */
[----:B------:R-:W-:Y:S01]  /*0990*/  LEA R3, R2, R3, 0x2 ;  /* 0x0000000302037211 */ /* 0x000fe200078e10ff */
        /* <DEDUP_REMOVED lines=20> */
[----:B------:R0:W-:Y:S01]  /*0ae0*/  STS.128 [R3], R4 ;  /* 0x0000000403007388 */ /* 0x0001e20000000c00 */
        /* <DEDUP_REMOVED lines=26> */
[----:B------:R-:W-:-:S04]  /*0c90*/  IADD3 R2, PT, PT, R2, 0x8, RZ ;  /* 0x0000000802027810 */ /* 0x000fc80007ffe0ff */
[----:B------:R1:W-:Y:S03]  /*0ca0*/  STS.128 [R3+0x10], R4 ;  /* 0x0000100403007388 */ /* 0x0003e60000000c00 */
.L_x_17:
[----:B------:R-:W-:-:S13]  /*0cb0*/  ISETP.NE.AND P1, PT, R12, RZ, PT ;  /* 0x000000ff0c00720c */ /* 0x000fda0003f25270 */
[----:B------:R-:W-:Y:S05]  /*0cc0*/  @!P1 BRA `(.L_x_14) ;  /* 0x0000000000e09947 */ /* 0x000fea0003800000 */
[----:B------:R-:W-:Y:S02]  /*0cd0*/  ISETP.GE.U32.AND P1, PT, R12, 0x4, PT ;  /* 0x000000040c00780c */ /* 0x000fe40003f26070 */
[----:B-1----:R-:W-:-:S11]  /*0ce0*/  LOP3.LUT R3, R0, 0x3, RZ, 0xc0, !PT ;  /* 0x0000000300037812 */ /* 0x002fd600078ec0ff */
        /* <DEDUP_REMOVED lines=10> */
[----:B0-----:R-:W-:-:S05]  /*0d90*/  LEA R7, R7, R6, 0x18 ;  /* 0x0000000607077211 */ /* 0x001fca00078ec0ff */
[----:B------:R-:W-:Y:S01]  /*0da0*/  IMAD R12, R2, 0x4, R7 ;  /* 0x00000004020c7824 */ /* 0x000fe200078e0207 */
        /* <DEDUP_REMOVED lines=19> */
[----:B0-----:R-:W-:Y:S02]  /*0ee0*/  VIADD R7, R7, -UR4 ;  /* 0x8000000407077c36 */ /* 0x001fe40008000000 */
[----:B------:R-:W-:-:S03]  /*0ef0*/  VIADD R2, R2, 0x4 ;  /* 0x0000000402027836 */ /* 0x000fc60000000000 */
[----:B------:R1:W-:Y:S04]  /*0f00*/  STS.128 [R12], R4 ;  /* 0x000000040c007388 */ /* 0x0003e80000000c00 */
.L_x_18:
[----:B------:R-:W-:-:S13]  /*0f10*/  ISETP.NE.AND P1, PT, R3, RZ, PT ;  /* 0x000000ff0300720c */ /* 0x000fda0003f25270 */
[----:B------:R-:W-:Y:S05]  /*0f20*/  @!P1 BRA `(.L_x_14) ;  /* 0x0000000000489947 */ /* 0x000fea0003800000 */
[----:B01----:R-:W0:Y:S01]  /*0f30*/  S2R R7, SR_CgaCtaId ;  /* 0x0000000000077919 */ /* 0x003e220000008800 */
[----:B------:R-:W1:Y:S01]  /*0f40*/  LDC.64 R4, c[0x0][0x380] ;  /* 0x0000e000ff047b82 */ /* 0x000e620000000a00 */
[----:B------:R-:W-:-:S04]  /*0f50*/  MOV R6, 0x400 ;  /* 0x0000040000067802 */ /* 0x000fc80000000f00 */
[----:B0-----:R-:W-:Y:S01]  /*0f60*/  LEA R11, R7, R6, 0x18 ;  /* 0x00000006070b7211 */ /* 0x001fe200078ec0ff */
[----:B------:R-:W-:-:S03]  /*0f70*/  IMAD.MOV R7, RZ, RZ, -R3 ;  /* 0x000000ffff077224 */ /* 0x000fc600078e0a03 */
[----:B------:R-:W-:-:S07]  /*0f80*/  LEA R6, R2, R11, 0x2 ;  /* 0x0000000b02067211 */ /* 0x000fce00078e10ff */
.L_x_19:
[----:B------:R-:W0:Y:S01]  /*0f90*/  S2UR UR4, SR_CLOCKLO ;  /* 0x00000000000479c3 */ /* 0x000e220000005000 */
[----:B------:R-:W-:Y:S01]  /*0fa0*/  NOP ;  /* 0x0000000000007918 */ /* 0x000fe20000000000 */
[----:B-1----:R-:W-:-:S05]  /*0fb0*/  IMAD.WIDE.U32 R2, R9, 0x4, R4 ;  /* 0x0000000409027825 */ /* 0x002fca00078e0004 */
[----:B------:R-:W2:Y:S02]  /*0fc0*/  LDG.E R9, desc[UR6][R2.64] ;  /* 0x0000000602097981 */ /* 0x000ea4000c1e1900 */
[----:B--2---:R-:W-:Y:S01]  /*0fd0*/  IMAD.IADD R8, R9, 0x1, R8 ;  /* 0x0000000109087824 */ /* 0x004fe200078e0208 */
[----:B------:R-:W-:Y:S01]  /*0fe0*/  CS2R.32 R2, SR_CLOCKLO ;  /* 0x0000000000027805 */ /* 0x000fe20000005000 */
[----:B------:R-:W-:-:S04]  /*0ff0*/  VIADD R7, R7, 0x1 ;  /* 0x0000000107077836 */ /* 0x000fc80000000000 */
[----:B0-----:R-:W-:Y:S01]  /*1000*/  VIADD R3, R2, -UR4 ;  /* 0x8000000402037c36 */ /* 0x001fe20008000000 */
[----:B------:R-:W-:-:S04]  /*1010*/  ISETP.NE.AND P1, PT, R7, RZ, PT ;  /* 0x000000ff0700720c */ /* 0x000fc80003f25270 */
[----:B------:R0:W-:Y:S02]  /*1020*/  STS [R6], R3 ;  /* 0x0000000306007388 */ /* 0x0001e40000000800 */
[----:B0-----:R-:W-:-:S07]  /*1030*/  IADD3 R6, PT, PT, R6, 0x4, RZ ;  /* 0x0000000406067810 */ /* 0x001fce0007ffe0ff */
[----:B------:R-:W-:Y:S05]  /*1040*/  @P1 BRA `(.L_x_19) ;  /* 0xfffffffc00d01947 */ /* 0x000fea000383ffff */
.L_x_14:
[----:B------:R-:W0:Y:S01]  /*1050*/  LDC R21, c[0x0][0x388] ;  /* 0x0000e200ff157b82 */ /* 0x000e220000000800 */
[----:B------:R-:W-:-:S07]  /*1060*/  IMAD.MOV.U32 R9, RZ, RZ, 0xff ;  /* 0x000000ffff097424 */ /* 0x000fce00078e00ff */
[----:B-1----:R-:W1:Y:S01]  /*1070*/  LDC.64 R2, c[0x0][0x380] ;  /* 0x0000e000ff027b82 */ /* 0x002e620000000a00 */
[----:B0-----:R-:W-:-:S04]  /*1080*/  VIADD R5, R21, 0x1 ;  /* 0x0000000115057836 */ /* 0x001fc80000000000 */
[----:B-1----:R-:W-:-:S04]  /*1090*/  IMAD.WIDE.U32 R4, R5, 0x4, R2 ;  /* 0x0000000405047825 */ /* 0x002fc800078e0002 */
[----:B------:R-:W-:Y:S01]  /*10a0*/  IMAD.WIDE.U32 R6, R21, 0x4, R2 ;  /* 0x0000000415067825 */ /* 0x000fe200078e0002 */
[----:B------:R0:W-:Y:S05]  /*10b0*/  STG.E desc[UR6][R4.64], R8 ;  /* 0x0000000804007986 */ /* 0x0001ea000c101906 */
[----:B------:R-:W2:Y:S02]  /*10c0*/  ATOMG.E.EXCH.STRONG.GPU PT, R6, desc[UR6][R6.64], R9 ;  /* 0x80000009060679a8 */ /* 0x000ea4000c1ef106 */
[----:B--2---:R-:W-:-:S13]  /*10d0*/  ISETP.NE.AND P1, PT, R6, 0xff, PT ;  /* 0x000000ff0600780c */ /* 0x004fda0003f25270 */
[----:B0-----:R-:W-:Y:S05]  /*10e0*/  @!P1 EXIT ;  /* 0x000000000000994d */ /* 0x001fea0003800000 */
[----:B------:R-:W0:Y:S02]  /*10f0*/  LDCU UR4, c[0x0][0x3a0] ;  /* 0x00007400ff0477ac */ /* 0x000e240008000800 */
[----:B0-----:R-:W-:-:S13]  /*1100*/  ISETP.NE.AND P1, PT, R6, UR4, PT ;  /* 0x0000000406007c0c */ /* 0x001fda000bf25270 */
[----:B------:R-:W-:Y:S05]  /*1110*/  @P1 BRA `(.L_x_20) ;  /* 0x00000004007c1947 */ /* 0x000fea0003800000 */
[----:B------:R-:W-:Y:S05]  /*1120*/  @!P0 EXIT ;  /* 0x000000000000894d */ /* 0x000fea0003800000 */
[C---:B------:R-:W-:Y:S01]  /*1130*/  ISETP.GE.U32.AND P1, PT, R0.reuse, 0x8, PT ;  /* 0x000000080000780c */ /* 0x040fe20003f26070 */
[----:B------:R-:W-:Y:S01]  /*1140*/  IMAD.MOV.U32 R20, RZ, RZ, RZ ;  /* 0x000000ffff147224 */ /* 0x000fe200078e00ff */
[----:B------:R-:W-:-:S04]  /*1150*/  LOP3.LUT R24, R0, 0x7, RZ, 0xc0, !PT ;  /* 0x0000000700187812 */ /* 0x000fc800078ec0ff */
[----:B------:R-:W-:-:S07]  /*1160*/  ISETP.NE.AND P0, PT, R24, RZ, PT ;  /* 0x000000ff1800720c */ /* 0x000fce0003f05270 */
[----:B------:R-:W-:Y:S06]  /*1170*/  @!P1 BRA `(.L_x_21) ;  /* 0x0000000000949947 */ /* 0x000fec0003800000 */
[----:B------:R-:W0:Y:S01]  /*1180*/  S2UR UR5, SR_CgaCtaId ;  /* 0x00000000000579c3 */ /* 0x000e220000008800 */
[----:B------:R-:W-:Y:S01]  /*1190*/  LOP3.LUT R20, R0, 0xfffffff8, RZ, 0xc0, !PT ;  /* 0xfffffff800147812 */ /* 0x000fe200078ec0ff */
[----:B------:R-:W-:Y:S01]  /*11a0*/  UMOV UR4, 0x400 ;  /* 0x0000040000047882 */ /* 0x000fe20000000000 */
[----:B------:R-:W-:-:S03]  /*11b0*/  IADD3 R23, PT, PT, R21, 0x4, RZ ;  /* 0x0000000415177810 */ /* 0x000fc60007ffe0ff */
[----:B------:R-:W-:Y:S01]  /*11c0*/  IMAD.MOV R22, RZ, RZ, -R20 ;  /* 0x000000ffff167224 */ /* 0x000fe200078e0a14 */
[----:B0-----:R-:W-:-:S04]  /*11d0*/  ULEA UR4, UR5, UR4, 0x18 ;  /* 0x0000000405047291 */ /* 0x001fc8000f8ec0ff */
[----:B------:R-:W-:-:S12]  /*11e0*/  UIADD3 UR4, UPT, UPT, UR4, 0x10, URZ ;  /* 0x0000001004047890 */ /* 0x000fd8000fffe0ff */
.L_x_22:
[----:B---3--:R-:W0:Y:S01]  /*11f0*/  LDS.128 R8, [UR4+-0x10] ;  /* 0xfffff004ff087984 */ /* 0x008e220008000c00 */
[C---:B------:R-:W-:Y:S01]  /*1200*/  VIADD R19, R23.reuse, 0xfffffffe ;  /* 0xfffffffe17137836 */ /* 0x040fe20000000000 */
[C---:B------:R-:W-:Y:S01]  /*1210*/  IADD3 R29, PT, PT, R23.reuse, -0x1, RZ ;  /* 0xffffffff171d7810 */ /* 0x040fe20007ffe0ff */
[----:B------:R-:W-:Y:S01]  /*1220*/  VIADD R13, R23, 0x1 ;  /* 0x00000001170d7836 */ /* 0x000fe20000000000 */
[----:B------:R-:W1:Y:S01]  /*1230*/  LDS.128 R4, [UR4] ;  /* 0x00000004ff047984 */ /* 0x000e620008000c00 */
[--C-:B------:R-:W-:Y:S01]  /*1240*/  IMAD.WIDE.U32 R18, R19, 0x4, R2.reuse ;  /* 0x0000000413127825 */ /* 0x100fe200078e0002 */
[C---:B------:R-:W-:Y:S01]  /*1250*/  IADD3 R17, PT, PT, R23.reuse, 0x3, RZ ;  /* 0x0000000317117810 */ /* 0x040fe20007ffe0ff */
[----:B------:R-:W-:Y:S01]  /*1260*/  UIADD3 UR4, UPT, UPT, UR4, 0x20, URZ ;  /* 0x0000002004047890 */ /* 0x000fe2000fffe0ff */
[----:B------:R-:W-:Y:S01]  /*1270*/  IADD3 R22, PT, PT, R22, 0x8, RZ ;  /* 0x0000000816167810 */ /* 0x000fe20007ffe0ff */
[----:B------:R-:W-:Y:S02]  /*1280*/  VIADD R15, R23, 0x2 ;  /* 0x00000002170f7836 */ /* 0x000fe40000000000 */
[----:B------:R-:W-:Y:S01]  /*1290*/  IMAD.WIDE.U32 R28, R29, 0x4, R2 ;  /* 0x000000041d1c7825 */ /* 0x000fe200078e0002 */
[----:B------:R-:W-:-:S03]  /*12a0*/  ISETP.NE.AND P1, PT, R22, RZ, PT ;  /* 0x000000ff1600720c */ /* 0x000fc60003f25270 */
[----:B------:R-:W-:-:S04]  /*12b0*/  IMAD.WIDE.U32 R26, R23, 0x4, R2 ;  /* 0x00000004171a7825 */ /* 0x000fc800078e0002 */
[----:B------:R-:W-:Y:S02]  /*12c0*/  VIADD R25, R23, 0x5 ;  /* 0x0000000517197836 */ /* 0x000fe40000000000 */
[----:B------:R-:W-:-:S04]  /*12d0*/  IMAD.WIDE.U32 R12, R13, 0x4, R2 ;  /* 0x000000040d0c7825 */ /* 0x000fc800078e0002 */
[----:B------:R-:W-:-:S04]  /*12e0*/  IMAD.WIDE.U32 R14, R15, 0x4, R2 ;  /* 0x000000040f0e7825 */ /* 0x000fc800078e0002 */
[----:B------:R-:W-:Y:S01]  /*12f0*/  IMAD.WIDE.U32 R16, R17, 0x4, R2 ;  /* 0x0000000411107825 */ /* 0x000fe200078e0002 */
[----:B0-----:R0:W-:Y:S04]  /*1300*/  STG.E desc[UR6][R18.64], R8 ;  /* 0x0000000812007986 */ /* 0x0011e8000c101906 */
[----:B------:R2:W-:Y:S04]  /*1310*/  STG.E desc[UR6][R28.64], R9 ;  /* 0x000000091c007986 */ /* 0x0005e8000c101906 */
[----:B------:R3:W-:Y:S01]  /*1320*/  STG.E desc[UR6][R26.64], R10 ;  /* 0x0000000a1a007986 */ /* 0x0007e2000c101906 */
[----:B0-----:R-:W-:-:S03]  /*1330*/  VIADD R19, R23, 0x4 ;  /* 0x0000000417137836 */ /* 0x001fc60000000000 */
[----:B------:R3:W-:Y:S01]  /*1340*/  STG.E desc[UR6][R12.64], R11 ;  /* 0x0000000b0c007986 */ /* 0x0007e2000c101906 */
[----:B------:R-:W-:Y:S02]  /*1350*/  VIADD R23, R23, 0x8 ;  /* 0x0000000817177836 */ /* 0x000fe40000000000 */
[--C-:B------:R-:W-:Y:S01]  /*1360*/  IMAD.WIDE.U32 R18, R19, 0x4, R2.reuse ;  /* 0x0000000413127825 */ /* 0x100fe200078e0002 */
[----:B-1----:R3:W-:Y:S03]  /*1370*/  STG.E desc[UR6][R14.64], R4 ;  /* 0x000000040e007986 */ /* 0x0027e6000c101906 */
[----:B--2---:R-:W-:Y:S01]  /*1380*/  IMAD.WIDE.U32 R8, R25, 0x4, R2 ;  /* 0x0000000419087825 */ /* 0x004fe200078e0002 */
[----:B------:R3:W-:Y:S04]  /*1390*/  STG.E desc[UR6][R16.64], R5 ;  /* 0x0000000510007986 */ /* 0x0007e8000c101906 */
[----:B------:R3:W-:Y:S04]  /*13a0*/  STG.E desc[UR6][R18.64], R6 ;  /* 0x0000000612007986 */ /* 0x0007e8000c101906 */
[----:B------:R3:W-:Y:S01]  /*13b0*/  STG.E desc[UR6][R8.64], R7 ;  /* 0x0000000708007986 */ /* 0x0007e2000c101906 */
[----:B------:R-:W-:Y:S05]  /*13c0*/  @P1 BRA `(.L_x_22) ;  /* 0xfffffffc00881947 */ /* 0x000fea000383ffff */
.L_x_21:
[----:B------:R-:W-:Y:S05]  /*13d0*/  @!P0 EXIT ;  /* 0x000000000000894d */ /* 0x000fea0003800000 */
[----:B------:R-:W-:Y:S01]  /*13e0*/  ISETP.GE.U32.AND P0, PT, R24, 0x4, PT ;  /* 0x000000041800780c */ /* 0x000fe20003f06070 */
[----:B------:R-:W-:Y:S01]  /*13f0*/  VIADD R21, R21, 0x2 ;  /* 0x0000000215157836 */ /* 0x000fe20000000000 */
[----:B---3--:R-:W-:-:S04]  /*1400*/  LOP3.LUT R17, R0, 0x3, RZ, 0xc0, !PT ;  /* 0x0000000300117812 */ /* 0x008fc800078ec0ff */
[----:B------:R-:W-:-:S07]  /*1410*/  ISETP.NE.AND P1, PT, R17, RZ, PT ;  /* 0x000000ff1100720c */ /* 0x000fce0003f25270 */
[----:B------:R-:W-:Y:S06]  /*1420*/  @!P0 BRA `(.L_x_23) ;  /* 0x00000000004c8947 */ /* 0x000fec0003800000 */
[----:B------:R-:W0:Y:S01]  /*1430*/  S2R R5, SR_CgaCtaId ;  /* 0x0000000000057919 */ /* 0x000e220000008800 */
[----:B------:R-:W-:Y:S01]  /*1440*/  MOV R4, 0x400 ;  /* 0x0000040000047802 */ /* 0x000fe20000000f00 */
[----:B------:R-:W-:-:S04]  /*1450*/  IMAD.IADD R9, R20, 0x1, R21 ;  /* 0x0000000114097824 */ /* 0x000fc800078e0215 */
[C---:B------:R-:W-:Y:S01]  /*1460*/  VIADD R11, R9.reuse, 0x1 ;  /* 0x00000001090b7836 */ /* 0x040fe20000000000 */
[C---:B------:R-:W-:Y:S01]  /*1470*/  IADD3 R13, PT, PT, R9.reuse, 0x2, RZ ;  /* 0x00000002090d7810 */ /* 0x040fe20007ffe0ff */
[C---:B------:R-:W-:Y:S02]  /*1480*/  VIADD R15, R9.reuse, 0x3 ;  /* 0x00000003090f7836 */ /* 0x040fe40000000000 */
[----:B------:R-:W-:-:S04]  /*1490*/  IMAD.WIDE.U32 R8, R9, 0x4, R2 ;  /* 0x0000000409087825 */ /* 0x000fc800078e0002 */
[----:B------:R-:W-:-:S04]  /*14a0*/  IMAD.WIDE.U32 R10, R11, 0x4, R2 ;  /* 0x000000040b0a7825 */ /* 0x000fc800078e0002 */
[----:B------:R-:W-:-:S04]  /*14b0*/  IMAD.WIDE.U32 R12, R13, 0x4, R2 ;  /* 0x000000040d0c7825 */ /* 0x000fc800078e0002 */
[----:B------:R-:W-:Y:S01]  /*14c0*/  IMAD.WIDE.U32 R14, R15, 0x4, R2 ;  /* 0x000000040f0e7825 */ /* 0x000fe200078e0002 */
[----:B0-----:R-:W-:-:S04]  /*14d0*/  LEA R5, R5, R4, 0x18 ;  /* 0x0000000405057211 */ /* 0x001fc800078ec0ff */
[C---:B------:R-:W-:Y:S01]  /*14e0*/  LEA R16, R20.reuse, R5, 0x2 ;  /* 0x0000000514107211 */ /* 0x040fe200078e10ff */
[----:B------:R-:W-:-:S04]  /*14f0*/  VIADD R20, R20, 0x4 ;  /* 0x0000000414147836 */ /* 0x000fc80000000000 */
[----:B------:R-:W0:Y:S04]  /*1500*/  LDS.64 R4, [R16] ;  /* 0x0000000010047984 */ /* 0x000e280000000a00 */
[----:B------:R-:W1:Y:S04]  /*1510*/  LDS.64 R6, [R16+0x8] ;  /* 0x0000080010067984 */ /* 0x000e680000000a00 */
[----:B0-----:R0:W-:Y:S04]  /*1520*/  STG.E desc[UR6][R8.64], R4 ;  /* 0x0000000408007986 */ /* 0x0011e8000c101906 */
[----:B------:R0:W-:Y:S04]  /*1530*/  STG.E desc[UR6][R10.64], R5 ;  /* 0x000000050a007986 */ /* 0x0001e8000c101906 */
[----:B-1----:R0:W-:Y:S04]  /*1540*/  STG.E desc[UR6][R12.64], R6 ;  /* 0x000000060c007986 */ /* 0x0021e8000c101906 */
[----:B------:R0:W-:Y:S02]  /*1550*/  STG.E desc[UR6][R14.64], R7 ;  /* 0x000000070e007986 */ /* 0x0001e4000c101906 */
.L_x_23:
[----:B------:R-:W-:Y:S05]  /*1560*/  @!P1 EXIT ;  /* 0x000000000000994d */ /* 0x000fea0003800000 */
[----:B------:R-:W-:Y:S02]  /*1570*/  ISETP.NE.AND P0, PT, R17, 0x1, PT ;  /* 0x000000011100780c */ /* 0x000fe40003f05270 */
[----:B------:R-:W-:-:S04]  /*1580*/  LOP3.LUT R0, R0, 0x1, RZ, 0xc0, !PT ;  /* 0x0000000100007812 */ /* 0x000fc800078ec0ff */
[----:B------:R-:W-:-:S07]  /*1590*/  ISETP.NE.U32.AND P1, PT, R0, 0x1, PT ;  /* 0x000000010000780c */ /* 0x000fce0003f25070 */
[----:B------:R-:W-:Y:S06]  /*15a0*/  @!P0 BRA `(.L_x_24) ;  /* 0x0000000000308947 */ /* 0x000fec0003800000 */
[----:B0-----:R-:W0:Y:S01]  /*15b0*/  S2R R5, SR_CgaCtaId ;  /* 0x0000000000057919 */ /* 0x001e220000008800 */
[----:B------:R-:W-:-:S04]  /*15c0*/  MOV R0, 0x400 ;  /* 0x0000040000007802 */ /* 0x000fc80000000f00 */
[----:B0-----:R-:W-:-:S04]  /*15d0*/  LEA R5, R5, R0, 0x18 ;  /* 0x0000000005057211 */ /* 0x001fc800078ec0ff */
[C---:B------:R-:W-:Y:S01]  /*15e0*/  LEA R0, R20.reuse, R5, 0x2 ;  /* 0x0000000514007211 */ /* 0x040fe200078e10ff */
[C---:B------:R-:W-:Y:S01]  /*15f0*/  IMAD.IADD R5, R20.reuse, 0x1, R21 ;  /* 0x0000000114057824 */ /* 0x040fe200078e0215 */
[----:B------:R-:W-:-:S03]  /*1600*/  IADD3 R20, PT, PT, R20, 0x2, RZ ;  /* 0x0000000214147810 */ /* 0x000fc60007ffe0ff */
[----:B------:R-:W0:Y:S01]  /*1610*/  LDS.64 R8, [R0] ;  /* 0x0000000000087984 */ /* 0x000e220000000a00 */
[C---:B------:R-:W-:Y:S02]  /*1620*/  VIADD R7, R5.reuse, 0x1 ;  /* 0x0000000105077836 */ /* 0x040fe40000000000 */
[----:B------:R-:W-:-:S04]  /*1630*/  IMAD.WIDE.U32 R4, R5, 0x4, R2 ;  /* 0x0000000405047825 */ /* 0x000fc800078e0002 */
[----:B------:R-:W-:Y:S01]  /*1640*/  IMAD.WIDE.U32 R6, R7, 0x4, R2 ;  /* 0x0000000407067825 */ /* 0x000fe200078e0002 */
[----:B0-----:R1:W-:Y:S04]  /*1650*/  STG.E desc[UR6][R4.64], R8 ;  /* 0x0000000804007986 */ /* 0x0013e8000c101906 */
[----:B------:R1:W-:Y:S02]  /*1660*/  STG.E desc[UR6][R6.64], R9 ;  /* 0x0000000906007986 */ /* 0x0003e4000c101906 */
.L_x_24:
[----:B------:R-:W-:Y:S05]  /*1670*/  @P1 EXIT ;  /* 0x000000000000194d */ /* 0x000fea0003800000 */
[----:B01----:R-:W0:Y:S01]  /*1680*/  S2R R5, SR_CgaCtaId ;  /* 0x0000000000057919 */ /* 0x003e220000008800 */
[----:B------:R-:W-:Y:S01]  /*1690*/  MOV R0, 0x400 ;  /* 0x0000040000007802 */ /* 0x000fe20000000f00 */
[----:B------:R-:W-:-:S04]  /*16a0*/  IMAD.IADD R21, R20, 0x1, R21 ;  /* 0x0000000114157824 */ /* 0x000fc800078e0215 */
[----:B------:R-:W-:Y:S01]  /*16b0*/  IMAD.WIDE.U32 R2, R21, 0x4, R2 ;  /* 0x0000000415027825 */ /* 0x000fe200078e0002 */
[----:B0-----:R-:W-:-:S05]  /*16c0*/  LEA R5, R5, R0, 0x18 ;  /* 0x0000000005057211 */ /* 0x001fca00078ec0ff */
[----:B------:R-:W-:-:S05]  /*16d0*/  IMAD R0, R20, 0x4, R5 ;  /* 0x0000000414007824 */ /* 0x000fca00078e0205 */
[----:B------:R-:W0:Y:S04]  /*16e0*/  LDS R5, [R0] ;  /* 0x0000000000057984 */ /* 0x000e280000000800 */
[----:B0-----:R-:W-:Y:S01]  /*16f0*/  STG.E desc[UR6][R2.64], R5 ;  /* 0x0000000502007986 */ /* 0x001fe2000c101906 */
[----:B------:R-:W-:Y:S05]  /*1700*/  EXIT ;  /* 0x000000000000794d */ /* 0x000fea0003800000 */
.L_x_20:
[----:B------:R-:W-:Y:S01]  /*1710*/  IADD3 R21, PT, PT, R21, 0x2, RZ ;  /* 0x0000000215157810 */ /* 0x000fe20007ffe0ff */
[----:B------:R-:W-:-:S04]  /*1720*/  IMAD.MOV.U32 R5, RZ, RZ, -0x1 ;  /* 0xffffffffff057424 */ /* 0x000fc800078e00ff */
[----:B------:R-:W-:-:S05]  /*1730*/  IMAD.WIDE.U32 R2, R21, 0x4, R2 ;  /* 0x0000000415027825 */ /* 0x000fca00078e0002 */
[----:B------:R-:W-:Y:S01]  /*1740*/  STG.E desc[UR6][R2.64], R5 ;  /* 0x0000000502007986 */ /* 0x000fe2000c101906 */
[----:B------:R-:W-:Y:S05]  /*1750*/  EXIT ;  /* 0x000000000000794d */ /* 0x000fea0003800000 */
.L_x_25:
        /* <DEDUP_REMOVED lines=10> */
.L_x_46:


//--------------------- .text._Z12load_latencyPjmjj --------------------------
	.section	.text._Z12load_latencyPjmjj,"ax",@progbits
	.align	128
.text._Z12load_latencyPjmjj:
        .type           _Z12load_latencyPjmjj,@function
        .size           _Z12load_latencyPjmjj,(.L_x_47 - _Z12load_latencyPjmjj)
        .other          _Z12load_latencyPjmjj,@"STO_CUDA_ENTRY STV_DEFAULT"
_Z12load_latencyPjmjj:
[----:B------:R-:W-:Y:S01]  /*0000*/  LDC R1, c[0x0][0x37c] ;  /* 0x0000df00ff017b82 */ /* 0x000fe20000000800 */
[----:B------:R-:W0:Y:S01]  /*0010*/  S2R R3, SR_TID.X ;  /* 0x0000000000037919 */ /* 0x000e220000002100 */
[----:B------:R-:W1:Y:S06]  /*0020*/  LDCU UR5, c[0x0][0x390] ;  /* 0x00007200ff0577ac */ /* 0x000e6c0008000800 */
[----:B------:R-:W0:Y:S01]  /*0030*/  S2UR UR4, SR_CTAID.X ;  /* 0x00000000000479c3 */ /* 0x000e220000002500 */
[----:B------:R-:W2:Y:S07]  /*0040*/  LDCU.64 UR12, c[0x0][0x358] ;  /* 0x00006b00ff0c77ac */ /* 0x000eae0008000a00 */
[----:B------:R-:W0:Y:S01]  /*0050*/  LDC R2, c[0x0][0x360] ;  /* 0x0000d800ff027b82 */ /* 0x000e220000000800 */
[----:B-1----:R-:W-:Y:S01]  /*0060*/  UISETP.NE.AND UP0, UPT, UR5, URZ, UPT ;  /* 0x000000ff0500728c */ /* 0x002fe2000bf05270 */
[----:B0-----:R-:W-:-:S04]  /*0070*/  IMAD R2, R2, UR4, R3 ;  /* 0x0000000402027c24 */ /* 0x001fc8000f8e0203 */
[----:B------:R-:W-:-:S04]  /*0080*/  IMAD.MOV.U32 R3, RZ, RZ, R2 ;  /* 0x000000ffff037224 */ /* 0x000fc800078e0002 */
[----:B--2---:R-:W-:Y:S05]  /*0090*/  BRA.U !UP0, `(.L_x_26) ;  /* 0x0000000508607547 */ /* 0x004fea000b800000 */
[----:B------:R-:W-:Y:S01]  /*00a0*/  UISETP.GE.U32.AND UP1, UPT, UR5, 0x10, UPT ;  /* 0x000000100500788c */ /* 0x000fe2000bf26070 */
[----:B------:R-:W-:Y:S01]  /*00b0*/  IMAD.MOV.U32 R3, RZ, RZ, R2 ;  /* 0x000000ffff037224 */ /* 0x000fe200078e0002 */
[----:B------:R-:W-:-:S04]  /*00c0*/  ULOP3.LUT UR6, UR5, 0xf, URZ, 0xc0, !UPT ;  /* 0x0000000f05067892 */ /* 0x000fc8000f8ec0ff */
[----:B------:R-:W-:-:S03]  /*00d0*/  UISETP.NE.AND UP0, UPT, UR6, URZ, UPT ;  /* 0x000000ff0600728c */ /* 0x000fc6000bf05270 */
[----:B------:R-:W-:Y:S08]  /*00e0*/  BRA.U !UP1, `(.L_x_27) ;  /* 0x00000001099c7547 */ /* 0x000ff0000b800000 */
[----:B------:R-:W-:Y:S01]  /*00f0*/  ULOP3.LUT UR4, UR5, 0xfffffff0, URZ, 0xc0, !UPT ;  /* 0xfffffff005047892 */ /* 0x000fe2000f8ec0ff */
[----:B------:R-:W-:-:S03]  /*0100*/  MOV R3, R2 ;  /* 0x0000000200037202 */ /* 0x000fc60000000f00 */
[----:B------:R-:W-:-:S12]  /*0110*/  UIADD3 UR4, UPT, UPT, -UR4, URZ, URZ ;  /* 0x000000ff04047290 */ /* 0x000fd8000fffe1ff */
.L_x_28:
[----:B0-----:R-:W0:Y:S02]  /*0120*/  LDC.64 R4, c[0x0][0x380] ;  /* 0x0000e000ff047b82 */ /* 0x001e240000000a00 */
[----:B0----5:R-:W-:-:S06]  /*0130*/  IMAD.WIDE.U32 R6, R3, 0x4, R4 ;  /* 0x0000000403067825 */ /* 0x021fcc00078e0004 */
[----:B------:R-:W2:Y:S02]  /*0140*/  LDG.E R7, desc[UR12][R6.64] ;  /* 0x0000000c06077981 */ /* 0x000ea4000c1e1900 */
[----:B--2---:R-:W-:-:S06]  /*0150*/  IMAD.WIDE.U32 R8, R7, 0x4, R4 ;  /* 0x0000000407087825 */ /* 0x004fcc00078e0004 */
        /* <DEDUP_REMOVED lines=26> */
[----:B------:R-:W2:Y:S01]  /*0300*/  LDG.E R11, desc[UR12][R10.64] ;  /* 0x0000000c0a0b7981 */ /* 0x000ea2000c1e1900 */
[----:B------:R-:W-:-:S04]  /*0310*/  UIADD3 UR4, UPT, UPT, UR4, 0x10, URZ ;  /* 0x0000001004047890 */ /* 0x000fc8000fffe0ff */
[----:B------:R-:W-:Y:S01]  /*0320*/  UISETP.NE.AND UP1, UPT, UR4, URZ, UPT ;  /* 0x000000ff0400728c */ /* 0x000fe2000bf25270 */
[----:B--2---:R-:W-:-:S05]  /*0330*/  IMAD.WIDE.U32 R4, R11, 0x4, R4 ;  /* 0x000000040b047825 */ /* 0x004fca00078e0004 */
[----:B------:R0:W5:Y:S03]  /*0340*/  LDG.E R3, desc[UR12][R4.64] ;  /* 0x0000000c04037981 */ /* 0x000166000c1e1900 */
[----:B------:R-:W-:Y:S05]  /*0350*/  BRA.U UP1, `(.L_x_28) ;  /* 0xfffffffd01707547 */ /* 0x000fea000b83ffff */
.L_x_27:
[----:B------:R-:W-:Y:S05]  /*0360*/  BRA.U !UP0, `(.L_x_26) ;  /* 0x0000000108ac7547 */ /* 0x000fea000b800000 */
[----:B------:R-:W-:Y:S02]  /*0370*/  UISETP.GE.U32.AND UP0, UPT, UR6, 0x8, UPT ;  /* 0x000000080600788c */ /* 0x000fe4000bf06070 */
[----:B------:R-:W-:-:S04]  /*0380*/  ULOP3.LUT UR7, UR5, 0x7, URZ, 0xc0, !UPT ;  /* 0x0000000705077892 */ /* 0x000fc8000f8ec0ff */
[----:B------:R-:W-:-:S03]  /*0390*/  UISETP.NE.AND UP1, UPT, UR7, URZ, UPT ;  /* 0x000000ff0700728c */ /* 0x000fc6000bf25270 */
[----:B------:R-:W-:Y:S08]  /*03a0*/  BRA.U !UP0, `(.L_x_29) ;  /* 0x0000000108447547 */ /* 0x000ff0000b800000 */
        /* <DEDUP_REMOVED lines=15> */
[----:B--2---:R-:W-:-:S05]  /*04a0*/  IMAD.WIDE.U32 R4, R7, 0x4, R4 ;  /* 0x0000000407047825 */ /* 0x004fca00078e0004 */
[----:B------:R1:W5:Y:S02]  /*04b0*/  LDG.E R3, desc[UR12][R4.64] ;  /* 0x0000000c04037981 */ /* 0x000364000c1e1900 */
.L_x_29:
[----:B------:R-:W-:Y:S05]  /*04c0*/  BRA.U !UP1, `(.L_x_26) ;  /* 0x0000000109547547 */ /* 0x000fea000b800000 */
[----:B------:R-:W-:Y:S02]  /*04d0*/  UISETP.GE.U32.AND UP0, UPT, UR7, 0x4, UPT ;  /* 0x000000040700788c */ /* 0x000fe4000bf06070 */
[----:B------:R-:W-:-:S04]  /*04e0*/  ULOP3.LUT UR4, UR5, 0x3, URZ, 0xc0, !UPT ;  /* 0x0000000305047892 */ /* 0x000fc8000f8ec0ff */
[----:B------:R-:W-:-:S03]  /*04f0*/  UISETP.NE.AND UP1, UPT, UR4, URZ, UPT ;  /* 0x000000ff0400728c */ /* 0x000fc6000bf25270 */
[----:B------:R-:W-:Y:S08]  /*0500*/  BRA.U !UP0, `(.L_x_30) ;  /* 0x0000000108247547 */ /* 0x000ff0000b800000 */
[----:B01----:R-:W0:Y:S02]  /*0510*/  LDC.64 R4, c[0x0][0x380] ;  /* 0x0000e000ff047b82 */ /* 0x003e240000000a00 */
[----:B0----5:R-:W-:-:S06]  /*0520*/  IMAD.WIDE.U32 R6, R3, 0x4, R4 ;  /* 0x0000000403067825 */ /* 0x021fcc00078e0004 */
[----:B------:R-:W2:Y:S02]  /*0530*/  LDG.E R7, desc[UR12][R6.64] ;  /* 0x0000000c06077981 */ /* 0x000ea4000c1e1900 */
[----:B--2---:R-:W-:-:S06]  /*0540*/  IMAD.WIDE.U32 R8, R7, 0x4, R4 ;  /* 0x0000000407087825 */ /* 0x004fcc00078e0004 */
[----:B------:R-:W2:Y:S02]  /*0550*/  LDG.E R9, desc[UR12][R8.64] ;  /* 0x0000000c08097981 */ /* 0x000ea4000c1e1900 */
[----:B--2---:R-:W-:-:S06]  /*0560*/  IMAD.WIDE.U32 R10, R9, 0x4, R4 ;  /* 0x00000004090a7825 */ /* 0x004fcc00078e0004 */
[----:B------:R-:W2:Y:S02]  /*0570*/  LDG.E R11, desc[UR12][R10.64] ;  /* 0x0000000c0a0b7981 */ /* 0x000ea4000c1e1900 */
[----:B--2---:R-:W-:-:S05]  /*0580*/  IMAD.WIDE.U32 R4, R11, 0x4, R4 ;  /* 0x000000040b047825 */ /* 0x004fca00078e0004 */
[----:B------:R2:W5:Y:S02]  /*0590*/  LDG.E R3, desc[UR12][R4.64] ;  /* 0x0000000c04037981 */ /* 0x000564000c1e1900 */
.L_x_30:
[----:B------:R-:W-:Y:S05]  /*05a0*/  BRA.U !UP1, `(.L_x_26) ;  /* 0x00000001091c7547 */ /* 0x000fea000b800000 */
[----:B012---:R-:W0:Y:S01]  /*05b0*/  LDC.64 R4, c[0x0][0x380] ;  /* 0x0000e000ff047b82 */ /* 0x007e220000000a00 */
[----:B------:R-:W-:-:S12]  /*05c0*/  UIADD3 UR4, UPT, UPT, -UR4, URZ, URZ ;  /* 0x000000ff04047290 */ /* 0x000fd8000fffe1ff */
.L_x_31:
[----:B0----5:R-:W-:-:S05]  /*05d0*/  IMAD.WIDE.U32 R6, R3, 0x4, R4 ;  /* 0x0000000403067825 */ /* 0x021fca00078e0004 */
[----:B------:R3:W5:Y:S01]  /*05e0*/  LDG.E R3, desc[UR12][R6.64] ;  /* 0x0000000c06037981 */ /* 0x000762000c1e1900 */
[----:B------:R-:W-:-:S04]  /*05f0*/  UIADD3 UR4, UPT, UPT, UR4, 0x1, URZ ;  /* 0x0000000104047890 */ /* 0x000fc8000fffe0ff */
[----:B------:R-:W-:-:S09]  /*0600*/  UISETP.NE.AND UP0, UPT, UR4, URZ, UPT ;  /* 0x000000ff0400728c */ /* 0x000fd2000bf05270 */
[----:B---3--:R-:W-:Y:S05]  /*0610*/  BRA.U UP0, `(.L_x_31) ;  /* 0xfffffffd00ec7547 */ /* 0x008fea000b83ffff */
.L_x_26:
[----:B------:R-:W3:Y:S01]  /*0620*/  LDC R0, c[0x0][0x394] ;  /* 0x0000e500ff007b82 */ /* 0x000ee20000000800 */
[----:B------:R-:W-:-:S04]  /*0630*/  VIADD R11, R2, 0x20 ;  /* 0x00000020020b7836 */ /* 0x000fc80000000000 */
[----:B-----5:R-:W-:Y:S01]  /*0640*/  IMAD.IADD R3, R11, 0x1, R3 ;  /* 0x000000010b037824 */ /* 0x020fe200078e0203 */
[----:B---3--:R-:W-:-:S13]  /*0650*/  ISETP.NE.AND P0, PT, R0, RZ, PT ;  /* 0x000000ff0000720c */ /* 0x008fda0003f05270 */
[----:B------:R-:W-:Y:S05]  /*0660*/  @!P0 BRA `(.L_x_32) ;  /* 0x0000001400388947 */ /* 0x000fea0003800000 */
[C---:B------:R-:W-:Y:S01]  /*0670*/  ISETP.GE.U32.AND P0, PT, R0.reuse, 0x10, PT ;  /* 0x000000100000780c */ /* 0x040fe20003f06070 */
[----:B------:R-:W-:Y:S01]  /*0680*/  HFMA2 R2, -RZ, RZ, 0, 0 ;  /* 0x00000000ff027431 */ /* 0x000fe200000001ff */
[----:B------:R-:W-:-:S11]  /*0690*/  LOP3.LUT R12, R0, 0xf, RZ, 0xc0, !PT ;  /* 0x0000000f000c7812 */ /* 0x000fd600078ec0ff */
[----:B------:R-:W-:Y:S05]  /*06a0*/  @!P0 BRA `(.L_x_33) ;  /* 0x0000000400dc8947 */ /* 0x000fea0003800000 */
[----:B------:R-:W3:Y:S01]  /*06b0*/  S2UR UR5, SR_CgaCtaId ;  /* 0x00000000000579c3 */ /* 0x000ee20000008800 */
[----:B------:R-:W-:Y:S01]  /*06c0*/  LOP3.LUT R2, R0, 0xfffffff0, RZ, 0xc0, !PT ;  /* 0xfffffff000027812 */ /* 0x000fe200078ec0ff */
[----:B------:R-:W-:-:S04]  /*06d0*/  UMOV UR4, 0x400 ;  /* 0x0000040000047882 */ /* 0x000fc80000000000 */
[----:B------:R-:W-:Y:S02]  /*06e0*/  IMAD.MOV R10, RZ, RZ, -R2 ;  /* 0x000000ffff0a7224 */ /* 0x000fe400078e0a02 */
[----:B------:R-:W4:Y:S01]  /*06f0*/  LDC.64 R8, c[0x0][0x380] ;  /* 0x0000e000ff087b82 */ /* 0x000f220000000a00 */
[----:B---3--:R-:W-:-:S04]  /*0700*/  ULEA UR4, UR5, UR4, 0x18 ;  /* 0x0000000405047291 */ /* 0x008fc8000f8ec0ff */
[----:B------:R-:W-:-:S12]  /*0710*/  UIADD3 UR4, UPT, UPT, UR4, 0x20, URZ ;  /* 0x0000002004047890 */ /* 0x000fd8000fffe0ff */
.L_x_34:
[----:B---3--:R-:W3:Y:S01]  /*0720*/  S2UR UR5, SR_CLOCKLO ;  /* 0x00000000000579c3 */ /* 0x008ee20000005000 */
[----:B------:R-:W-:Y:S01]  /*0730*/  NOP ;  /* 0x0000000000007918 */ /* 0x000fe20000000000 */
[----:B012-4-:R-:W-:-:S06]  /*0740*/  IMAD.WIDE.U32 R4, R11, 0x4, R8 ;  /* 0x000000040b047825 */ /* 0x017fcc00078e0008 */
[----:B------:R0:W2:Y:S02]  /*0750*/  LDG.E R5, desc[UR12][R4.64] ;  /* 0x0000000c04057981 */ /* 0x0000a4000c1e1900 */
[----:B0-----:R-:W-:-:S05]  /*0760*/  CS2R.32 R4, SR_CLOCKLO ;  /* 0x0000000000047805 */ /* 0x001fca0000005000 */
[----:B---3--:R-:W-:Y:S01]  /*0770*/  VIADD R4, R4, -UR5 ;  /* 0x8000000504047c36 */ /* 0x008fe20008000000 */
        /* <DEDUP_REMOVED lines=99> */
[----:B------:R-:W-:Y:S02]  /*0db0*/  CS2R.32 R7, SR_CLOCKLO ;  /* 0x0000000000077805 */ /* 0x000fe40000005000 */
[----:B------:R-:W-:-:S03]  /*0dc0*/  IADD3 R10, PT, PT, R10, 0x10, RZ ;  /* 0x000000100a0a7810 */ /* 0x000fc60007ffe0ff */
[----:B0-----:R-:W-:Y:S01]  /*0dd0*/  VIADD R7, R7, -UR5 ;  /* 0x8000000507077c36 */ /* 0x001fe20008000000 */
[----:B------:R-:W-:-:S04]  /*0de0*/  ISETP.NE.AND P0, PT, R10, RZ, PT ;  /* 0x000000ff0a00720c */ /* 0x000fc80003f05270 */
[----:B------:R3:W-:Y:S01]  /*0df0*/  STS.128 [UR4+0x10], R4 ;  /* 0x00001004ff007988 */ /* 0x0007e20008000c04 */
[----:B------:R-:W-:-:S08]  /*0e00*/  UIADD3 UR4, UPT, UPT, UR4, 0x40, URZ ;  /* 0x0000004004047890 */ /* 0x000fd0000fffe0ff */
[----:B------:R-:W-:Y:S05]  /*0e10*/  @P0 BRA `(.L_x_34) ;  /* 0xfffffff800400947 */ /* 0x000fea000383ffff */
.L_x_33:
[----:B------:R-:W-:-:S13]  /*0e20*/  ISETP.NE.AND P0, PT, R12, RZ, PT ;  /* 0x000000ff0c00720c */ /* 0x000fda0003f05270 */
[----:B------:R-:W-:Y:S05]  /*0e30*/  @!P0 BRA `(.L_x_35) ;  /* 0x0000000400e48947 */ /* 0x000fea0003800000 */
[----:B------:R-:W-:Y:S02]  /*0e40*/  ISETP.GE.U32.AND P0, PT, R12, 0x8, PT ;  /* 0x000000080c00780c */ /* 0x000fe40003f06070 */
[----:B------:R-:W-:-:S11]  /*0e50*/  LOP3.LUT R14, R0, 0x7, RZ, 0xc0, !PT ;  /* 0x00000007000e7812 */ /* 0x000fd600078ec0ff */
[----:B------:R-:W-:Y:S05]  /*0e60*/  @!P0 BRA `(.L_x_36) ;  /* 0x0000000000f08947 */ /* 0x000fea0003800000 */
[----:B------:R-:W4:Y:S01]  /*0e70*/  S2UR UR4, SR_CLOCKLO ;  /* 0x00000000000479c3 */ /* 0x000f220000005000 */
[----:B------:R-:W-:-:S07]  /*0e80*/  NOP ;  /* 0x0000000000007918 */ /* 0x000fce0000000000 */
[----:B------:R-:W0:Y:S02]  /*0e90*/  LDC.64 R8, c[0x0][0x380] ;  /* 0x0000e000ff087b82 */ /* 0x000e240000000a00 */
[----:B0123--:R-:W-:-:S06]  /*0ea0*/  IMAD.WIDE.U32 R4, R11, 0x4, R8 ;  /* 0x000000040b047825 */ /* 0x00ffcc00078e0008 */
[----:B------:R0:W2:Y:S02]  /*0eb0*/  LDG.E R5, desc[UR12][R4.64] ;  /* 0x0000000c04057981 */ /* 0x0000a4000c1e1900 */
[----:B0-----:R-:W-:Y:S01]  /*0ec0*/  CS2R.32 R4, SR_CLOCKLO ;  /* 0x0000000000047805 */ /* 0x001fe20000005000 */
[----:B------:R-:W0:Y:S01]  /*0ed0*/  S2R R7, SR_CgaCtaId ;  /* 0x0000000000077919 */ /* 0x000e220000008800 */
[----:B------:R-:W-:-:S03]  /*0ee0*/  MOV R6, 0x400 ;  /* 0x0000040000067802 */ /* 0x000fc60000000f00 */
[----:B----4-:R-:W-:Y:S01]  /*0ef0*/  VIADD R4, R4, -UR4 ;  /* 0x8000000404047c36 */ /* 0x010fe20008000000 */
[----:B0-----:R-:W-:-:S05]  /*0f00*/  LEA R7, R7, R6, 0x18 ;  /* 0x0000000607077211 */ /* 0x001fca00078ec0ff */
[----:B------:R-:W-:Y:S01]  /*0f10*/  IMAD R10, R2, 0x4, R7 ;  /* 0x00000004020a7824 */ /* 0x000fe200078e0207 */
        /* <DEDUP_REMOVED lines=47> */
[----:B------:R-:W-:-:S04]  /*1210*/  VIADD R2, R2, 0x8 ;  /* 0x0000000802027836 */ /* 0x000fc80000000000 */
[----:B------:R4:W-:Y:S03]  /*1220*/  STS.128 [R10+0x10], R4 ;  /* 0x000010040a007388 */ /* 0x0009e60000000c00 */
.L_x_36:
[----:B------:R-:W-:-:S13]  /*1230*/  ISETP.NE.AND P0, PT, R14, RZ, PT ;  /* 0x000000ff0e00720c */ /* 0x000fda0003f05270 */
[----:B------:R-:W-:Y:S05]  /*1240*/  @!P0 BRA `(.L_x_35) ;  /* 0x0000000000e08947 */ /* 0x000fea0003800000 */
[----:B------:R-:W-:Y:S02]  /*1250*/  ISETP.GE.U32.AND P0, PT, R14, 0x4, PT ;  /* 0x000000040e00780c */ /* 0x000fe40003f06070 */
[----:B----4-:R-:W-:-:S11]  /*1260*/  LOP3.LUT R10, R0, 0x3, RZ, 0xc0, !PT ;  /* 0x00000003000a7812 */ /* 0x010fd600078ec0ff */
        /* <DEDUP_REMOVED lines=8> */
[----:B------:R-:W-:Y:S02]  /*12f0*/  MOV R6, 0x400 ;  /* 0x0000040000067802 */ /* 0x000fe40000000f00 */
[----:B----4-:R-:W-:Y:S02]  /*1300*/  IADD3 R4, PT, PT, R4, -UR4, RZ ;  /* 0x8000000404047c10 */ /* 0x010fe4000fffe0ff */
        /* <DEDUP_REMOVED lines=23> */
[----:B------:R4:W-:Y:S03]  /*1480*/  STS.128 [R12], R4 ;  /* 0x000000040c007388 */ /* 0x0009e60000000c00 */
.L_x_37:
[----:B------:R-:W-:-:S13]  /*1490*/  ISETP.NE.AND P0, PT, R10, RZ, PT ;  /* 0x000000ff0a00720c */ /* 0x000fda0003f05270 */
[----:B------:R-:W-:Y:S05]  /*14a0*/  @!P0 BRA `(.L_x_35) ;  /* 0x0000000000488947 */ /* 0x000fea0003800000 */
[----:B---34-:R-:W3:Y:S01]  /*14b0*/  S2R R7, SR_CgaCtaId ;  /* 0x0000000000077919 */ /* 0x018ee20000008800 */
[----:B012---:R-:W0:Y:S01]  /*14c0*/  LDC.64 R4, c[0x0][0x380] ;  /* 0x0000e000ff047b82 */ /* 0x007e220000000a00 */
[----:B------:R-:W-:Y:S02]  /*14d0*/  MOV R6, 0x400 ;  /* 0x0000040000067802 */ /* 0x000fe40000000f00 */
[----:B------:R-:W-:Y:S02]  /*14e0*/  IADD3 R10, PT, PT, -R10, RZ, RZ ;  /* 0x000000ff0a0a7210 */ /* 0x000fe40007ffe1ff */
[----:B---3--:R-:W-:-:S05]  /*14f0*/  LEA R7, R7, R6, 0x18 ;  /* 0x0000000607077211 */ /* 0x008fca00078ec0ff */
[----:B------:R-:W-:-:S07]  /*1500*/  IMAD R2, R2, 0x4, R7 ;  /* 0x0000000402027824 */ /* 0x000fce00078e0207 */
.L_x_38:
[----:B------:R-:W1:Y:S01]  /*1510*/  S2UR UR4, SR_CLOCKLO ;  /* 0x00000000000479c3 */ /* 0x000e620000005000 */
[----:B------:R-:W-:Y:S01]  /*1520*/  NOP ;  /* 0x0000000000007918 */ /* 0x000fe20000000000 */
[----:B0-----:R-:W-:-:S05]  /*1530*/  IMAD.WIDE.U32 R6, R11, 0x4, R4 ;  /* 0x000000040b067825 */ /* 0x001fca00078e0004 */
[----:B------:R-:W2:Y:S02]  /*1540*/  LDG.E R11, desc[UR12][R6.64] ;  /* 0x0000000c060b7981 */ /* 0x000ea4000c1e1900 */
[----:B--2---:R-:W-:Y:S02]  /*1550*/  IADD3 R3, PT, PT, R11, R3, RZ ;  /* 0x000000030b037210 */ /* 0x004fe40007ffe0ff */
[----:B------:R-:W-:Y:S02]  /*1560*/  CS2R.32 R6, SR_CLOCKLO ;  /* 0x0000000000067805 */ /* 0x000fe40000005000 */
[----:B------:R-:W-:-:S03]  /*1570*/  IADD3 R10, PT, PT, R10, 0x1, RZ ;  /* 0x000000010a0a7810 */ /* 0x000fc60007ffe0ff */
[----:B-1----:R-:W-:Y:S01]  /*1580*/  VIADD R7, R6, -UR4 ;  /* 0x8000000406077c36 */ /* 0x002fe20008000000 */
[----:B------:R-:W-:-:S04]  /*1590*/  ISETP.NE.AND P0, PT, R10, RZ, PT ;  /* 0x000000ff0a00720c */ /* 0x000fc80003f05270 */
[----:B------:R0:W-:Y:S02]  /*15a0*/  STS [R2], R7 ;  /* 0x0000000702007388 */ /* 0x0001e40000000800 */
[----:B0-----:R-:W-:-:S07]  /*15b0*/  VIADD R2, R2, 0x4 ;  /* 0x0000000402027836 */ /* 0x001fce0000000000 */
[----:B------:R-:W-:Y:S05]  /*15c0*/  @P0 BRA `(.L_x_38) ;  /* 0xfffffffc00d00947 */ /* 0x000fea000383ffff */
.L_x_35:
[----:B------:R-:W5:Y:S01]  /*15d0*/  LDCU.128 UR8, c[0x0][0x380] ;  /* 0x00007000ff0877ac */ /* 0x000f620008000c00 */
[C---:B------:R-:W-:Y:S02]  /*15e0*/  ISETP.GE.U32.AND P1, PT, R0.reuse, 0x8, PT ;  /* 0x000000080000780c */ /* 0x040fe40003f26070 */
[----:B------:R-:W-:Y:S02]  /*15f0*/  LOP3.LUT R18, R0, 0x7, RZ, 0xc0, !PT ;  /* 0x0000000700127812 */ /* 0x000fe400078ec0ff */
[----:B---34-:R-:W-:Y:S02]  /*1600*/  MOV R7, RZ ;  /* 0x000000ff00077202 */ /* 0x018fe40000000f00 */
[----:B------:R-:W-:Y:S01]  /*1610*/  ISETP.NE.AND P0, PT, R18, RZ, PT ;  /* 0x000000ff1200720c */ /* 0x000fe20003f05270 */
[----:B-----5:R-:W-:-:S04]  /*1620*/  ULEA UR5, UP0, UR10, UR8, 0x2 ;  /* 0x000000080a057291 */ /* 0x020fc8000f8010ff */
[----:B------:R-:W-:Y:S02]  /*1630*/  ULEA.HI.X UR6, UR10, UR9, UR11, 0x2, UP0 ;  /* 0x000000090a067291 */ /* 0x000fe400080f140b */
[----:B012---:R-:W-:-:S04]  /*1640*/  MOV R4, UR5 ;  /* 0x0000000500047c02 */ /* 0x007fc80008000f00 */
[----:B------:R-:W-:-:S05]  /*1650*/  IMAD.U32 R5, RZ, RZ, UR6 ;  /* 0x00000006ff057e24 */ /* 0x000fca000f8e00ff */
[----:B------:R0:W-:Y:S04]  /*1660*/  STG.E desc[UR12][R4.64], R11 ;  /* 0x0000000b04007986 */ /* 0x0001e8000c10190c */
[----:B------:R0:W-:Y:S01]  /*1670*/  STG.E desc[UR12][R4.64+0x4], R3 ;  /* 0x0000040304007986 */ /* 0x0001e2000c10190c */
[----:B------:R-:W-:Y:S05]  /*1680*/  @!P1 BRA `(.L_x_39) ;  /* 0x0000000000709947 */ /* 0x000fea0003800000 */
[----:B------:R-:W1:Y:S01]  /*1690*/  S2UR UR7, SR_CgaCtaId ;  /* 0x00000000000779c3 */ /* 0x000e620000008800 */
[----:B------:R-:W-:Y:S01]  /*16a0*/  UIADD3 UR5, UP0, UPT, UR5, 0x14, URZ ;  /* 0x0000001405057890 */ /* 0x000fe2000ff1e0ff */
[----:B------:R-:W-:Y:S01]  /*16b0*/  LOP3.LUT R7, R0, 0xfffffff8, RZ, 0xc0, !PT ;  /* 0xfffffff800077812 */ /* 0x000fe200078ec0ff */
[----:B------:R-:W-:Y:S02]  /*16c0*/  UMOV UR4, 0x400 ;  /* 0x0000040000047882 */ /* 0x000fe40000000000 */
[----:B------:R-:W-:Y:S02]  /*16d0*/  UIADD3.X UR6, UPT, UPT, URZ, UR6, URZ, UP0, !UPT ;  /* 0x00000006ff067290 */ /* 0x000fe400087fe4ff */
[----:B------:R-:W-:Y:S01]  /*16e0*/  IMAD.MOV R6, RZ, RZ, -R7 ;  /* 0x000000ffff067224 */ /* 0x000fe200078e0a07 */
[----:B------:R-:W-:-:S03]  /*16f0*/  MOV R16, UR5 ;  /* 0x0000000500107c02 */ /* 0x000fc60008000f00 */
[----:B------:R-:W-:Y:S01]  /*1700*/  IMAD.U32 R17, RZ, RZ, UR6 ;  /* 0x00000006ff117e24 */ /* 0x000fe2000f8e00ff */
[----:B-1----:R-:W-:-:S04]  /*1710*/  ULEA UR4, UR7, UR4, 0x18 ;  /* 0x0000000407047291 */ /* 0x002fc8000f8ec0ff */
[----:B------:R-:W-:-:S12]  /*1720*/  UIADD3 UR4, UPT, UPT, UR4, 0x10, URZ ;  /* 0x0000001004047890 */ /* 0x000fd8000fffe0ff */
.L_x_40:
[----:B0-2---:R-:W0:Y:S01]  /*1730*/  LDS.128 R8, [UR4+-0x10] ;  /* 0xfffff004ff087984 */ /* 0x005e220008000c00 */
[----:B------:R-:W-:Y:S01]  /*1740*/  IADD3 R6, PT, PT, R6, 0x8, RZ ;  /* 0x0000000806067810 */ /* 0x000fe20007ffe0ff */
[----:B------:R-:W-:Y:S01]  /*1750*/  IMAD.MOV.U32 R3, RZ, RZ, R17 ;  /* 0x000000ffff037224 */ /* 0x000fe200078e0011 */
[----:B------:R-:W-:Y:S01]  /*1760*/  MOV R2, R16 ;  /* 0x0000001000027202 */ /* 0x000fe20000000f00 */
[----:B------:R-:W1:Y:S01]  /*1770*/  LDS.128 R12, [UR4] ;  /* 0x00000004ff0c7984 */ /* 0x000e620008000c00 */
[----:B------:R-:W-:Y:S01]  /*1780*/  ISETP.NE.AND P1, PT, R6, RZ, PT ;  /* 0x000000ff0600720c */ /* 0x000fe20003f25270 */
[----:B------:R-:W-:Y:S01]  /*1790*/  UIADD3 UR4, UPT, UPT, UR4, 0x20, URZ ;  /* 0x0000002004047890 */ /* 0x000fe2000fffe0ff */
[----:B------:R-:W-:-:S05]  /*17a0*/  IADD3 R16, P2, PT, R2, 0x20, RZ ;  /* 0x0000002002107810 */ /* 0x000fca0007f5e0ff */
[----:B------:R-:W-:Y:S01]  /*17b0*/  IMAD.X R17, RZ, RZ, R3, P2 ;  /* 0x000000ffff117224 */ /* 0x000fe200010e0603 */
[----:B0-----:R2:W-:Y:S04]  /*17c0*/  STG.E desc[UR12][R2.64+-0xc], R8 ;  /* 0xfffff40802007986 */ /* 0x0015e8000c10190c */
[----:B------:R2:W-:Y:S04]  /*17d0*/  STG.E desc[UR12][R2.64+-0x8], R9 ;  /* 0xfffff80902007986 */ /* 0x0005e8000c10190c */
[----:B------:R2:W-:Y:S04]  /*17e0*/  STG.E desc[UR12][R2.64+-0x4], R10 ;  /* 0xfffffc0a02007986 */ /* 0x0005e8000c10190c */
[----:B------:R2:W-:Y:S04]  /*17f0*/  STG.E desc[UR12][R2.64], R11 ;  /* 0x0000000b02007986 */ /* 0x0005e8000c10190c */
[----:B-1----:R2:W-:Y:S04]  /*1800*/  STG.E desc[UR12][R2.64+0x4], R12 ;  /* 0x0000040c02007986 */ /* 0x0025e8000c10190c */
[----:B------:R2:W-:Y:S04]  /*1810*/  STG.E desc[UR12][R2.64+0x8], R13 ;  /* 0x0000080d02007986 */ /* 0x0005e8000c10190c */
[----:B------:R2:W-:Y:S04]  /*1820*/  STG.E desc[UR12][R2.64+0xc], R14 ;  /* 0x00000c0e02007986 */ /* 0x0005e8000c10190c */
[----:B------:R2:W-:Y:S01]  /*1830*/  STG.E desc[UR12][R2.64+0x10], R15 ;  /* 0x0000100f02007986 */ /* 0x0005e2000c10190c */
[----:B------:R-:W-:Y:S05]  /*1840*/  @P1 BRA `(.L_x_40) ;  /* 0xfffffffc00b81947 */ /* 0x000fea000383ffff */
.L_x_39:
[----:B------:R-:W-:Y:S05]  /*1850*/  @!P0 EXIT ;  /* 0x000000000000894d */ /* 0x000fea0003800000 */
[----:B------:R-:W-:Y:S02]  /*1860*/  ISETP.GE.U32.AND P0, PT, R18, 0x4, PT ;  /* 0x000000041200780c */ /* 0x000fe40003f06070 */
[----:B------:R-:W-:-:S04]  /*1870*/  LOP3.LUT R19, R0, 0x3, RZ, 0xc0, !PT ;  /* 0x0000000300137812 */ /* 0x000fc800078ec0ff */
[----:B------:R-:W-:-:S07]  /*1880*/  ISETP.NE.AND P1, PT, R19, RZ, PT ;  /* 0x000000ff1300720c */ /* 0x000fce0003f25270 */
[----:B------:R-:W-:Y:S06]  /*1890*/  @!P0 BRA `(.L_x_41) ;  /* 0x0000000000488947 */ /* 0x000fec0003800000 */
[----:B0-2---:R-:W0:Y:S01]  /*18a0*/  S2R R3, SR_CgaCtaId ;  /* 0x0000000000037919 */ /* 0x005e220000008800 */
[----:B------:R-:W-:Y:S01]  /*18b0*/  MOV R2, 0x400 ;  /* 0x0000040000027802 */ /* 0x000fe20000000f00 */
[C---:B------:R-:W-:Y:S01]  /*18c0*/  VIADD R9, R7.reuse, 0x1 ;  /* 0x0000000107097836 */ /* 0x040fe20000000000 */
[C---:B------:R-:W-:Y:S01]  /*18d0*/  IADD3 R11, PT, PT, R7.reuse, 0x2, RZ ;  /* 0x00000002070b7810 */ /* 0x040fe20007ffe0ff */
[----:B------:R-:W-:Y:S02]  /*18e0*/  VIADD R13, R7, 0x3 ;  /* 0x00000003070d7836 */ /* 0x000fe40000000000 */
[----:B------:R-:W-:-:S04]  /*18f0*/  IMAD.WIDE.U32 R8, R9, 0x4, R4 ;  /* 0x0000000409087825 */ /* 0x000fc800078e0004 */
[----:B------:R-:W-:-:S04]  /*1900*/  IMAD.WIDE.U32 R10, R11, 0x4, R4 ;  /* 0x000000040b0a7825 */ /* 0x000fc800078e0004 */
[----:B------:R-:W-:Y:S01]  /*1910*/  IMAD.WIDE.U32 R12, R13, 0x4, R4 ;  /* 0x000000040d0c7825 */ /* 0x000fe200078e0004 */
[----:B0-----:R-:W-:-:S04]  /*1920*/  LEA R2, R3, R2, 0x18 ;  /* 0x0000000203027211 */ /* 0x001fc800078ec0ff */
[C---:B------:R-:W-:Y:S01]  /*1930*/  LEA R6, R7.reuse, R2, 0x2 ;  /* 0x0000000207067211 */ /* 0x040fe200078e10ff */
[C---:B------:R-:W-:Y:S01]  /*1940*/  IMAD.WIDE.U32 R2, R7.reuse, 0x4, R4 ;  /* 0x0000000407027825 */ /* 0x040fe200078e0004 */
[----:B------:R-:W-:-:S03]  /*1950*/  IADD3 R7, PT, PT, R7, 0x4, RZ ;  /* 0x0000000407077810 */ /* 0x000fc60007ffe0ff */
[----:B------:R-:W0:Y:S04]  /*1960*/  LDS.64 R14, [R6] ;  /* 0x00000000060e7984 */ /* 0x000e280000000a00 */
[----:B------:R-:W1:Y:S04]  /*1970*/  LDS.64 R16, [R6+0x8] ;  /* 0x0000080006107984 */ /* 0x000e680000000a00 */
[----:B0-----:R3:W-:Y:S04]  /*1980*/  STG.E desc[UR12][R2.64+0x8], R14 ;  /* 0x0000080e02007986 */ /* 0x0017e8000c10190c */
[----:B------:R3:W-:Y:S04]  /*1990*/  STG.E desc[UR12][R8.64+0x8], R15 ;  /* 0x0000080f08007986 */ /* 0x0007e8000c10190c */
[----:B-1----:R3:W-:Y:S04]  /*19a0*/  STG.E desc[UR12][R10.64+0x8], R16 ;  /* 0x000008100a007986 */ /* 0x0027e8000c10190c */
[----:B------:R3:W-:Y:S02]  /*19b0*/  STG.E desc[UR12][R12.64+0x8], R17 ;  /* 0x000008110c007986 */ /* 0x0007e4000c10190c */
.L_x_41:
[----:B------:R-:W-:Y:S05]  /*19c0*/  @!P1 EXIT ;  /* 0x000000000000994d */ /* 0x000fea0003800000 */
[----:B------:R-:W-:Y:S02]  /*19d0*/  ISETP.NE.AND P0, PT, R19, 0x1, PT ;  /* 0x000000011300780c */ /* 0x000fe40003f05270 */
[----:B------:R-:W-:-:S04]  /*19e0*/  LOP3.LUT R0, R0, 0x1, RZ, 0xc0, !PT ;  /* 0x0000000100007812 */ /* 0x000fc800078ec0ff */
[----:B------:R-:W-:-:S07]  /*19f0*/  ISETP.NE.U32.AND P1, PT, R0, 0x1, PT ;  /* 0x000000010000780c */ /* 0x000fce0003f25070 */
[----:B------:R-:W-:Y:S06]  /*1a00*/  @!P0 BRA `(.L_x_42) ;  /* 0x00000000002c8947 */ /* 0x000fec0003800000 */
[----:B0-23--:R-:W0:Y:S01]  /*1a10*/  S2R R3, SR_CgaCtaId ;  /* 0x0000000000037919 */ /* 0x00de220000008800 */
[----:B------:R-:W-:Y:S02]  /*1a20*/  MOV R0, 0x400 ;  /* 0x0000040000007802 */ /* 0x000fe40000000f00 */
[----:B------:R-:W-:-:S05]  /*1a30*/  IADD3 R9, PT, PT, R7, 0x1, RZ ;  /* 0x0000000107097810 */ /* 0x000fca0007ffe0ff */
[----:B------:R-:W-:Y:S01]  /*1a40*/  IMAD.WIDE.U32 R8, R9, 0x4, R4 ;  /* 0x0000000409087825 */ /* 0x000fe200078e0004 */
[----:B0-----:R-:W-:-:S03]  /*1a50*/  LEA R0, R3, R0, 0x18 ;  /* 0x0000000003007211 */ /* 0x001fc600078ec0ff */
[----:B------:R-:W-:-:S04]  /*1a60*/  IMAD.WIDE.U32 R2, R7, 0x4, R4 ;  /* 0x0000000407027825 */ /* 0x000fc800078e0004 */
[C---:B------:R-:W-:Y:S02]  /*1a70*/  IMAD R0, R7.reuse, 0x4, R0 ;  /* 0x0000000407007824 */ /* 0x040fe400078e0200 */
[----:B------:R-:W-:-:S03]  /*1a80*/  VIADD R7, R7, 0x2 ;  /* 0x0000000207077836 */ /* 0x000fc60000000000 */
[----:B------:R-:W0:Y:S04]  /*1a90*/  LDS.64 R10, [R0] ;  /* 0x00000000000a7984 */ /* 0x000e280000000a00 */
[----:B0-----:R1:W-:Y:S04]  /*1aa0*/  STG.E desc[UR12][R2.64+0x8], R10 ;  /* 0x0000080a02007986 */ /* 0x0013e8000c10190c */
[----:B------:R1:W-:Y:S02]  /*1ab0*/  STG.E desc[UR12][R8.64+0x8], R11 ;  /* 0x0000080b08007986 */ /* 0x0003e4000c10190c */
.L_x_42:
[----:B------:R-:W-:Y:S05]  /*1ac0*/  @P1 EXIT ;  /* 0x000000000000194d */ /* 0x000fea0003800000 */
[----:B0123--:R-:W0:Y:S01]  /*1ad0*/  S2R R3, SR_CgaCtaId ;  /* 0x0000000000037919 */ /* 0x00fe220000008800 */
[----:B------:R-:W-:Y:S01]  /*1ae0*/  MOV R0, 0x400 ;  /* 0x0000040000007802 */ /* 0x000fe20000000f00 */
[----:B------:R-:W-:-:S03]  /*1af0*/  IMAD.WIDE.U32 R4, R7, 0x4, R4 ;  /* 0x0000000407047825 */ /* 0x000fc600078e0004 */
[----:B0-----:R-:W-:-:S04]  /*1b00*/  LEA R0, R3, R0, 0x18 ;  /* 0x0000000003007211 */ /* 0x001fc800078ec0ff */
[----:B------:R-:W-:-:S05]  /*1b10*/  LEA R0, R7, R0, 0x2 ;  /* 0x0000000007007211 */ /* 0x000fca00078e10ff */
[----:B------:R-:W0:Y:S04]  /*1b20*/  LDS R3, [R0] ;  /* 0x0000000000037984 */ /* 0x000e280000000800 */
[----:B0-----:R-:W-:Y:S01]  /*1b30*/  STG.E desc[UR12][R4.64+0x8], R3 ;  /* 0x0000080304007986 */ /* 0x001fe2000c10190c */
[----:B------:R-:W-:Y:S05]  /*1b40*/  EXIT ;  /* 0x000000000000794d */ /* 0x000fea0003800000 */
.L_x_32:
[----:B------:R-:W3:Y:S02]  /*1b50*/  LDCU.128 UR4, c[0x0][0x380] ;  /* 0x00007000ff0477ac */ /* 0x000ee40008000c00 */
[----:B---3--:R-:W-:-:S04]  /*1b60*/  ULEA UR4, UP0, UR6, UR4, 0x2 ;  /* 0x0000000406047291 */ /* 0x008fc8000f8010ff */
[----:B------:R-:W-:Y:S02]  /*1b70*/  ULEA.HI.X UR5, UR6, UR5, UR7, 0x2, UP0 ;  /* 0x0000000506057291 */ /* 0x000fe400080f1407 */
[----:B012---:R-:W-:-:S04]  /*1b80*/  IMAD.U32 R4, RZ, RZ, UR4 ;  /* 0x00000004ff047e24 */ /* 0x007fc8000f8e00ff */
[----:B------:R-:W-:-:S05]  /*1b90*/  MOV R5, UR5 ;  /* 0x0000000500057c02 */ /* 0x000fca0008000f00 */
[----:B------:R-:W-:Y:S04]  /*1ba0*/  STG.E desc[UR12][R4.64], R11 ;  /* 0x0000000b04007986 */ /* 0x000fe8000c10190c */
[----:B------:R-:W-:Y:S01]  /*1bb0*/  STG.E desc[UR12][R4.64+0x4], R3 ;  /* 0x0000040304007986 */ /* 0x000fe2000c10190c */
[----:B------:R-:W-:Y:S05]  /*1bc0*/  EXIT ;  /* 0x000000000000794d */ /* 0x000fea0003800000 */
.L_x_43:
        /* <DEDUP_REMOVED lines=11> */
.L_x_47:


//--------------------- .nv.shared._Z26tlb_latency_with_disruptorILb1ELb0EEvPjjjjjjii --------------------------
	.section	.nv.shared._Z26tlb_latency_with_disruptorILb1ELb0EEvPjjjjjjii,"aw",@nobits
	.sectionflags	@""
	.align	16
	.zero		1024


//--------------------- .nv.shared.reserved.0     --------------------------
	.section	.nv.shared.reserved.0,"aw",@nobits
	.weak		__nv_reservedSMEM_offset_0_alias
	.size		__nv_reservedSMEM_offset_0_alias, 0, 64
	.other		__nv_reservedSMEM_offset_0_alias,@"STO_CUDA_RESERVED_SHARED STV_DEFAULT"
__nv_reservedSMEM_offset_0_alias:
	.zero		0
	.zero		64


//--------------------- .nv.shared._Z26tlb_latency_with_disruptorILb0ELb0EEvPjjjjjjii --------------------------
	.section	.nv.shared._Z26tlb_latency_with_disruptorILb0ELb0EEvPjjjjjjii,"aw",@nobits
	.sectionflags	@""
	.align	16
	.zero		1024


//--------------------- .nv.shared._Z26tlb_latency_with_disruptorILb0ELb1EEvPjjjjjjii --------------------------
	.section	.nv.shared._Z26tlb_latency_with_disruptorILb0ELb1EEvPjjjjjjii,"aw",@nobits
	.sectionflags	@""
	.align	16
	.zero		1024


//--------------------- .nv.shared._Z12load_latencyPjmjj --------------------------
	.section	.nv.shared._Z12load_latencyPjmjj,"aw",@nobits
	.sectionflags	@""
	.align	16
	.zero		1024


//--------------------- .nv.constant0._Z26tlb_latency_with_disruptorILb1ELb0EEvPjjjjjjii --------------------------
	.section	.nv.constant0._Z26tlb_latency_with_disruptorILb1ELb0EEvPjjjjjjii,"a",@progbits
	.sectionflags	@""
	.align	4
.nv.constant0._Z26tlb_latency_with_disruptorILb1ELb0EEvPjjjjjjii:
	.zero		932


//--------------------- .nv.constant0._Z26tlb_latency_with_disruptorILb0ELb0EEvPjjjjjjii --------------------------
	.section	.nv.constant0._Z26tlb_latency_with_disruptorILb0ELb0EEvPjjjjjjii,"a",@progbits
	.sectionflags	@""
	.align	4
.nv.constant0._Z26tlb_latency_with_disruptorILb0ELb0EEvPjjjjjjii:
	.zero		932


//--------------------- .nv.constant0._Z26tlb_latency_with_disruptorILb0ELb1EEvPjjjjjjii --------------------------
	.section	.nv.constant0._Z26tlb_latency_with_disruptorILb0ELb1EEvPjjjjjjii,"a",@progbits
	.sectionflags	@""
	.align	4
.nv.constant0._Z26tlb_latency_with_disruptorILb0ELb1EEvPjjjjjjii:
	.zero		932


//--------------------- .nv.constant0._Z12load_latencyPjmjj --------------------------
	.section	.nv.constant0._Z12load_latencyPjmjj,"a",@progbits
	.sectionflags	@""
	.align	4
.nv.constant0._Z12load_latencyPjmjj:
	.zero		920


//--------------------- SYMBOLS --------------------------

	.type		.nv.reservedSmem.offset0,@object
	.size		.nv.reservedSmem.offset0,0x4
	.type		.nv.reservedSmem.cap,@object
	.size		.nv.reservedSmem.cap,0x4
